//
// Generated by NVIDIA NVVM Compiler
//
// Compiler Build ID: CL-36424714
// Cuda compilation tools, release 13.0, V13.0.88
// Based on NVVM 20.0.0
//

.version 9.0
.target sm_100
.address_size 64

	// .globl	_Z10add_kernelPKfS0_Pfi

.visible .entry _Z10add_kernelPKfS0_Pfi(
	.param .u64 .ptr .align 1 _Z10add_kernelPKfS0_Pfi_param_0,
	.param .u64 .ptr .align 1 _Z10add_kernelPKfS0_Pfi_param_1,
	.param .u64 .ptr .align 1 _Z10add_kernelPKfS0_Pfi_param_2,
	.param .u32 _Z10add_kernelPKfS0_Pfi_param_3
)
{
	.reg .pred 	%p<2>;
	.reg .b32 	%r<6>;
	.reg .b32 	%f<4>;
	.reg .b64 	%rd<11>;

	ld.param.u64 	%rd1, [_Z10add_kernelPKfS0_Pfi_param_0];
	ld.param.u64 	%rd2, [_Z10add_kernelPKfS0_Pfi_param_1];
	ld.param.u64 	%rd3, [_Z10add_kernelPKfS0_Pfi_param_2];
	ld.param.u32 	%r2, [_Z10add_kernelPKfS0_Pfi_param_3];
	mov.u32 	%r3, %tid.x;
	mov.u32 	%r4, %ctaid.x;
	mov.u32 	%r5, %ntid.x;
	mad.lo.s32 	%r1, %r4, %r5, %r3;
	setp.ge.s32 	%p1, %r1, %r2;
	@%p1 bra 	$L__BB0_2;
	cvta.to.global.u64 	%rd4, %rd1;
	cvta.to.global.u64 	%rd5, %rd2;
	cvta.to.global.u64 	%rd6, %rd3;
	mul.wide.s32 	%rd7, %r1, 4;
	add.s64 	%rd8, %rd4, %rd7;
	ld.global.f32 	%f1, [%rd8];
	add.s64 	%rd9, %rd5, %rd7;
	ld.global.f32 	%f2, [%rd9];
	add.f32 	%f3, %f1, %f2;
	add.s64 	%rd10, %rd6, %rd7;
	st.global.f32 	[%rd10], %f3;
$L__BB0_2:
	ret;

}
	// .globl	_Z16add_const_kernelPKfS0_Pfi
.visible .entry _Z16add_const_kernelPKfS0_Pfi(
	.param .u64 .ptr .align 1 _Z16add_const_kernelPKfS0_Pfi_param_0,
	.param .u64 .ptr .align 1 _Z16add_const_kernelPKfS0_Pfi_param_1,
	.param .u64 .ptr .align 1 _Z16add_const_kernelPKfS0_Pfi_param_2,
	.param .u32 _Z16add_const_kernelPKfS0_Pfi_param_3
)
{
	.reg .pred 	%p<2>;
	.reg .b32 	%r<6>;
	.reg .b32 	%f<4>;
	.reg .b64 	%rd<10>;

	ld.param.u64 	%rd1, [_Z16add_const_kernelPKfS0_Pfi_param_0];
	ld.param.u64 	%rd2, [_Z16add_const_kernelPKfS0_Pfi_param_1];
	ld.param.u64 	%rd3, [_Z16add_const_kernelPKfS0_Pfi_param_2];
	ld.param.u32 	%r2, [_Z16add_const_kernelPKfS0_Pfi_param_3];
	mov.u32 	%r3, %tid.x;
	mov.u32 	%r4, %ctaid.x;
	mov.u32 	%r5, %ntid.x;
	mad.lo.s32 	%r1, %r4, %r5, %r3;
	setp.ge.s32 	%p1, %r1, %r2;
	@%p1 bra 	$L__BB1_2;
	cvta.to.global.u64 	%rd4, %rd1;
	cvta.to.global.u64 	%rd5, %rd2;
	cvta.to.global.u64 	%rd6, %rd3;
	mul.wide.s32 	%rd7, %r1, 4;
	add.s64 	%rd8, %rd4, %rd7;
	ld.global.f32 	%f1, [%rd8];
	ld.global.f32 	%f2, [%rd5];
	add.f32 	%f3, %f1, %f2;
	add.s64 	%rd9, %rd6, %rd7;
	st.global.f32 	[%rd9], %f3;
$L__BB1_2:
	ret;

}
	// .globl	_Z10sub_kernelPKfS0_Pfi
.visible .entry _Z10sub_kernelPKfS0_Pfi(
	.param .u64 .ptr .align 1 _Z10sub_kernelPKfS0_Pfi_param_0,
	.param .u64 .ptr .align 1 _Z10sub_kernelPKfS0_Pfi_param_1,
	.param .u64 .ptr .align 1 _Z10sub_kernelPKfS0_Pfi_param_2,
	.param .u32 _Z10sub_kernelPKfS0_Pfi_param_3
)
{
	.reg .pred 	%p<2>;
	.reg .b32 	%r<6>;
	.reg .b32 	%f<4>;
	.reg .b64 	%rd<11>;

	ld.param.u64 	%rd1, [_Z10sub_kernelPKfS0_Pfi_param_0];
	ld.param.u64 	%rd2, [_Z10sub_kernelPKfS0_Pfi_param_1];
	ld.param.u64 	%rd3, [_Z10sub_kernelPKfS0_Pfi_param_2];
	ld.param.u32 	%r2, [_Z10sub_kernelPKfS0_Pfi_param_3];
	mov.u32 	%r3, %tid.x;
	mov.u32 	%r4, %ctaid.x;
	mov.u32 	%r5, %ntid.x;
	mad.lo.s32 	%r1, %r4, %r5, %r3;
	setp.ge.s32 	%p1, %r1, %r2;
	@%p1 bra 	$L__BB2_2;
	cvta.to.global.u64 	%rd4, %rd1;
	cvta.to.global.u64 	%rd5, %rd2;
	cvta.to.global.u64 	%rd6, %rd3;
	mul.wide.s32 	%rd7, %r1, 4;
	add.s64 	%rd8, %rd4, %rd7;
	ld.global.f32 	%f1, [%rd8];
	add.s64 	%rd9, %rd5, %rd7;
	ld.global.f32 	%f2, [%rd9];
	sub.f32 	%f3, %f1, %f2;
	add.s64 	%rd10, %rd6, %rd7;
	st.global.f32 	[%rd10], %f3;
$L__BB2_2:
	ret;

}
	// .globl	_Z16sub_const_kernelPKfS0_Pfi
.visible .entry _Z16sub_const_kernelPKfS0_Pfi(
	.param .u64 .ptr .align 1 _Z16sub_const_kernelPKfS0_Pfi_param_0,
	.param .u64 .ptr .align 1 _Z16sub_const_kernelPKfS0_Pfi_param_1,
	.param .u64 .ptr .align 1 _Z16sub_const_kernelPKfS0_Pfi_param_2,
	.param .u32 _Z16sub_const_kernelPKfS0_Pfi_param_3
)
{
	.reg .pred 	%p<2>;
	.reg .b32 	%r<6>;
	.reg .b32 	%f<4>;
	.reg .b64 	%rd<10>;

	ld.param.u64 	%rd1, [_Z16sub_const_kernelPKfS0_Pfi_param_0];
	ld.param.u64 	%rd2, [_Z16sub_const_kernelPKfS0_Pfi_param_1];
	ld.param.u64 	%rd3, [_Z16sub_const_kernelPKfS0_Pfi_param_2];
	ld.param.u32 	%r2, [_Z16sub_const_kernelPKfS0_Pfi_param_3];
	mov.u32 	%r3, %tid.x;
	mov.u32 	%r4, %ctaid.x;
	mov.u32 	%r5, %ntid.x;
	mad.lo.s32 	%r1, %r4, %r5, %r3;
	setp.ge.s32 	%p1, %r1, %r2;
	@%p1 bra 	$L__BB3_2;
	cvta.to.global.u64 	%rd4, %rd1;
	cvta.to.global.u64 	%rd5, %rd2;
	cvta.to.global.u64 	%rd6, %rd3;
	mul.wide.s32 	%rd7, %r1, 4;
	add.s64 	%rd8, %rd4, %rd7;
	ld.global.f32 	%f1, [%rd8];
	ld.global.f32 	%f2, [%rd5];
	sub.f32 	%f3, %f1, %f2;
	add.s64 	%rd9, %rd6, %rd7;
	st.global.f32 	[%rd9], %f3;
$L__BB3_2:
	ret;

}
	// .globl	_Z10mul_kernelPKfS0_Pfi
.visible .entry _Z10mul_kernelPKfS0_Pfi(
	.param .u64 .ptr .align 1 _Z10mul_kernelPKfS0_Pfi_param_0,
	.param .u64 .ptr .align 1 _Z10mul_kernelPKfS0_Pfi_param_1,
	.param .u64 .ptr .align 1 _Z10mul_kernelPKfS0_Pfi_param_2,
	.param .u32 _Z10mul_kernelPKfS0_Pfi_param_3
)
{
	.reg .pred 	%p<2>;
	.reg .b32 	%r<6>;
	.reg .b32 	%f<4>;
	.reg .b64 	%rd<11>;

	ld.param.u64 	%rd1, [_Z10mul_kernelPKfS0_Pfi_param_0];
	ld.param.u64 	%rd2, [_Z10mul_kernelPKfS0_Pfi_param_1];
	ld.param.u64 	%rd3, [_Z10mul_kernelPKfS0_Pfi_param_2];
	ld.param.u32 	%r2, [_Z10mul_kernelPKfS0_Pfi_param_3];
	mov.u32 	%r3, %tid.x;
	mov.u32 	%r4, %ctaid.x;
	mov.u32 	%r5, %ntid.x;
	mad.lo.s32 	%r1, %r4, %r5, %r3;
	setp.ge.s32 	%p1, %r1, %r2;
	@%p1 bra 	$L__BB4_2;
	cvta.to.global.u64 	%rd4, %rd1;
	cvta.to.global.u64 	%rd5, %rd2;
	cvta.to.global.u64 	%rd6, %rd3;
	mul.wide.s32 	%rd7, %r1, 4;
	add.s64 	%rd8, %rd4, %rd7;
	ld.global.f32 	%f1, [%rd8];
	add.s64 	%rd9, %rd5, %rd7;
	ld.global.f32 	%f2, [%rd9];
	mul.f32 	%f3, %f1, %f2;
	add.s64 	%rd10, %rd6, %rd7;
	st.global.f32 	[%rd10], %f3;
$L__BB4_2:
	ret;

}
	// .globl	_Z16mul_const_kernelPKfS0_Pfi
.visible .entry _Z16mul_const_kernelPKfS0_Pfi(
	.param .u64 .ptr .align 1 _Z16mul_const_kernelPKfS0_Pfi_param_0,
	.param .u64 .ptr .align 1 _Z16mul_const_kernelPKfS0_Pfi_param_1,
	.param .u64 .ptr .align 1 _Z16mul_const_kernelPKfS0_Pfi_param_2,
	.param .u32 _Z16mul_const_kernelPKfS0_Pfi_param_3
)
{
	.reg .pred 	%p<2>;
	.reg .b32 	%r<6>;
	.reg .b32 	%f<4>;
	.reg .b64 	%rd<10>;

	ld.param.u64 	%rd1, [_Z16mul_const_kernelPKfS0_Pfi_param_0];
	ld.param.u64 	%rd2, [_Z16mul_const_kernelPKfS0_Pfi_param_1];
	ld.param.u64 	%rd3, [_Z16mul_const_kernelPKfS0_Pfi_param_2];
	ld.param.u32 	%r2, [_Z16mul_const_kernelPKfS0_Pfi_param_3];
	mov.u32 	%r3, %tid.x;
	mov.u32 	%r4, %ctaid.x;
	mov.u32 	%r5, %ntid.x;
	mad.lo.s32 	%r1, %r4, %r5, %r3;
	setp.ge.s32 	%p1, %r1, %r2;
	@%p1 bra 	$L__BB5_2;
	cvta.to.global.u64 	%rd4, %rd1;
	cvta.to.global.u64 	%rd5, %rd2;
	cvta.to.global.u64 	%rd6, %rd3;
	mul.wide.s32 	%rd7, %r1, 4;
	add.s64 	%rd8, %rd4, %rd7;
	ld.global.f32 	%f1, [%rd8];
	ld.global.f32 	%f2, [%rd5];
	mul.f32 	%f3, %f1, %f2;
	add.s64 	%rd9, %rd6, %rd7;
	st.global.f32 	[%rd9], %f3;
$L__BB5_2:
	ret;

}
	// .globl	_Z10div_kernelPKfS0_Pfi
.visible .entry _Z10div_kernelPKfS0_Pfi(
	.param .u64 .ptr .align 1 _Z10div_kernelPKfS0_Pfi_param_0,
	.param .u64 .ptr .align 1 _Z10div_kernelPKfS0_Pfi_param_1,
	.param .u64 .ptr .align 1 _Z10div_kernelPKfS0_Pfi_param_2,
	.param .u32 _Z10div_kernelPKfS0_Pfi_param_3
)
{
	.reg .pred 	%p<2>;
	.reg .b32 	%r<6>;
	.reg .b32 	%f<4>;
	.reg .b64 	%rd<11>;

	ld.param.u64 	%rd1, [_Z10div_kernelPKfS0_Pfi_param_0];
	ld.param.u64 	%rd2, [_Z10div_kernelPKfS0_Pfi_param_1];
	ld.param.u64 	%rd3, [_Z10div_kernelPKfS0_Pfi_param_2];
	ld.param.u32 	%r2, [_Z10div_kernelPKfS0_Pfi_param_3];
	mov.u32 	%r3, %tid.x;
	mov.u32 	%r4, %ctaid.x;
	mov.u32 	%r5, %ntid.x;
	mad.lo.s32 	%r1, %r4, %r5, %r3;
	setp.ge.s32 	%p1, %r1, %r2;
	@%p1 bra 	$L__BB6_2;
	cvta.to.global.u64 	%rd4, %rd1;
	cvta.to.global.u64 	%rd5, %rd2;
	cvta.to.global.u64 	%rd6, %rd3;
	mul.wide.s32 	%rd7, %r1, 4;
	add.s64 	%rd8, %rd4, %rd7;
	ld.global.f32 	%f1, [%rd8];
	add.s64 	%rd9, %rd5, %rd7;
	ld.global.f32 	%f2, [%rd9];
	div.rn.f32 	%f3, %f1, %f2;
	add.s64 	%rd10, %rd6, %rd7;
	st.global.f32 	[%rd10], %f3;
$L__BB6_2:
	ret;

}
	// .globl	_Z16div_const_kernelPKfS0_Pfi
.visible .entry _Z16div_const_kernelPKfS0_Pfi(
	.param .u64 .ptr .align 1 _Z16div_const_kernelPKfS0_Pfi_param_0,
	.param .u64 .ptr .align 1 _Z16div_const_kernelPKfS0_Pfi_param_1,
	.param .u64 .ptr .align 1 _Z16div_const_kernelPKfS0_Pfi_param_2,
	.param .u32 _Z16div_const_kernelPKfS0_Pfi_param_3
)
{
	.reg .pred 	%p<2>;
	.reg .b32 	%r<6>;
	.reg .b32 	%f<4>;
	.reg .b64 	%rd<10>;

	ld.param.u64 	%rd1, [_Z16div_const_kernelPKfS0_Pfi_param_0];
	ld.param.u64 	%rd2, [_Z16div_const_kernelPKfS0_Pfi_param_1];
	ld.param.u64 	%rd3, [_Z16div_const_kernelPKfS0_Pfi_param_2];
	ld.param.u32 	%r2, [_Z16div_const_kernelPKfS0_Pfi_param_3];
	mov.u32 	%r3, %tid.x;
	mov.u32 	%r4, %ctaid.x;
	mov.u32 	%r5, %ntid.x;
	mad.lo.s32 	%r1, %r4, %r5, %r3;
	setp.ge.s32 	%p1, %r1, %r2;
	@%p1 bra 	$L__BB7_2;
	cvta.to.global.u64 	%rd4, %rd1;
	cvta.to.global.u64 	%rd5, %rd2;
	cvta.to.global.u64 	%rd6, %rd3;
	mul.wide.s32 	%rd7, %r1, 4;
	add.s64 	%rd8, %rd4, %rd7;
	ld.global.f32 	%f1, [%rd8];
	ld.global.f32 	%f2, [%rd5];
	div.rn.f32 	%f3, %f1, %f2;
	add.s64 	%rd9, %rd6, %rd7;
	st.global.f32 	[%rd9], %f3;
$L__BB7_2:
	ret;

}
	// .globl	_Z11sqrt_kernelPKfPfi
.visible .entry _Z11sqrt_kernelPKfPfi(
	.param .u64 .ptr .align 1 _Z11sqrt_kernelPKfPfi_param_0,
	.param .u64 .ptr .align 1 _Z11sqrt_kernelPKfPfi_param_1,
	.param .u32 _Z11sqrt_kernelPKfPfi_param_2
)
{
	.reg .pred 	%p<2>;
	.reg .b32 	%r<6>;
	.reg .b32 	%f<3>;
	.reg .b64 	%rd<8>;

	ld.param.u64 	%rd1, [_Z11sqrt_kernelPKfPfi_param_0];
	ld.param.u64 	%rd2, [_Z11sqrt_kernelPKfPfi_param_1];
	ld.param.u32 	%r2, [_Z11sqrt_kernelPKfPfi_param_2];
	mov.u32 	%r3, %tid.x;
	mov.u32 	%r4, %ctaid.x;
	mov.u32 	%r5, %ntid.x;
	mad.lo.s32 	%r1, %r4, %r5, %r3;
	setp.ge.s32 	%p1, %r1, %r2;
	@%p1 bra 	$L__BB8_2;
	cvta.to.global.u64 	%rd3, %rd1;
	cvta.to.global.u64 	%rd4, %rd2;
	mul.wide.s32 	%rd5, %r1, 4;
	add.s64 	%rd6, %rd3, %rd5;
	ld.global.f32 	%f1, [%rd6];
	sqrt.rn.f32 	%f2, %f1;
	add.s64 	%rd7, %rd4, %rd5;
	st.global.f32 	[%rd7], %f2;
$L__BB8_2:
	ret;

}
	// .globl	_Z10exp_kernelPKfPfi
.visible .entry _Z10exp_kernelPKfPfi(
	.param .u64 .ptr .align 1 _Z10exp_kernelPKfPfi_param_0,
	.param .u64 .ptr .align 1 _Z10exp_kernelPKfPfi_param_1,
	.param .u32 _Z10exp_kernelPKfPfi_param_2
)
{
	.reg .pred 	%p<2>;
	.reg .b32 	%r<6>;
	.reg .b32 	%f<4>;
	.reg .b64 	%rd<8>;

	ld.param.u64 	%rd1, [_Z10exp_kernelPKfPfi_param_0];
	ld.param.u64 	%rd2, [_Z10exp_kernelPKfPfi_param_1];
	ld.param.u32 	%r2, [_Z10exp_kernelPKfPfi_param_2];
	mov.u32 	%r3, %tid.x;
	mov.u32 	%r4, %ctaid.x;
	mov.u32 	%r5, %ntid.x;
	mad.lo.s32 	%r1, %r4, %r5, %r3;
	setp.ge.s32 	%p1, %r1, %r2;
	@%p1 bra 	$L__BB9_2;
	cvta.to.global.u64 	%rd3, %rd1;
	cvta.to.global.u64 	%rd4, %rd2;
	mul.wide.s32 	%rd5, %r1, 4;
	add.s64 	%rd6, %rd3, %rd5;
	ld.global.f32 	%f1, [%rd6];
	mul.f32 	%f2, %f1, 0f3FB8AA3B;
	ex2.approx.f32 	%f3, %f2;
	add.s64 	%rd7, %rd4, %rd5;
	st.global.f32 	[%rd7], %f3;
$L__BB9_2:
	ret;

}
	// .globl	_Z11relu_kernelPKfPfi
.visible .entry _Z11relu_kernelPKfPfi(
	.param .u64 .ptr .align 1 _Z11relu_kernelPKfPfi_param_0,
	.param .u64 .ptr .align 1 _Z11relu_kernelPKfPfi_param_1,
	.param .u32 _Z11relu_kernelPKfPfi_param_2
)
{
	.reg .pred 	%p<2>;
	.reg .b32 	%r<6>;
	.reg .b32 	%f<3>;
	.reg .b64 	%rd<8>;

	ld.param.u64 	%rd1, [_Z11relu_kernelPKfPfi_param_0];
	ld.param.u64 	%rd2, [_Z11relu_kernelPKfPfi_param_1];
	ld.param.u32 	%r2, [_Z11relu_kernelPKfPfi_param_2];
	mov.u32 	%r3, %tid.x;
	mov.u32 	%r4, %ctaid.x;
	mov.u32 	%r5, %ntid.x;
	mad.lo.s32 	%r1, %r4, %r5, %r3;
	setp.ge.s32 	%p1, %r1, %r2;
	@%p1 bra 	$L__BB10_2;
	cvta.to.global.u64 	%rd3, %rd2;
	cvta.to.global.u64 	%rd4, %rd1;
	mul.wide.s32 	%rd5, %r1, 4;
	add.s64 	%rd6, %rd4, %rd5;
	ld.global.f32 	%f1, [%rd6];
	max.f32 	%f2, %f1, 0f00000000;
	add.s64 	%rd7, %rd3, %rd5;
	st.global.f32 	[%rd7], %f2;
$L__BB10_2:
	ret;

}
	// .globl	_Z10log_kernelPKfPfi
.visible .entry _Z10log_kernelPKfPfi(
	.param .u64 .ptr .align 1 _Z10log_kernelPKfPfi_param_0,
	.param .u64 .ptr .align 1 _Z10log_kernelPKfPfi_param_1,
	.param .u32 _Z10log_kernelPKfPfi_param_2
)
{
	.reg .pred 	%p<5>;
	.reg .b32 	%r<10>;
	.reg .b32 	%f<23>;
	.reg .b64 	%rd<8>;

	ld.param.u64 	%rd1, [_Z10log_kernelPKfPfi_param_0];
	ld.param.u64 	%rd2, [_Z10log_kernelPKfPfi_param_1];
	ld.param.u32 	%r2, [_Z10log_kernelPKfPfi_param_2];
	mov.u32 	%r3, %tid.x;
	mov.u32 	%r4, %ctaid.x;
	mov.u32 	%r5, %ntid.x;
	mad.lo.s32 	%r1, %r4, %r5, %r3;
	setp.ge.s32 	%p1, %r1, %r2;
	@%p1 bra 	$L__BB11_2;
	cvta.to.global.u64 	%rd3, %rd1;
	cvta.to.global.u64 	%rd4, %rd2;
	mul.wide.s32 	%rd5, %r1, 4;
	add.s64 	%rd6, %rd3, %rd5;
	ld.global.f32 	%f1, [%rd6];
	setp.lt.f32 	%p2, %f1, 0f00800000;
	mul.f32 	%f2, %f1, 0f4B000000;
	selp.f32 	%f3, %f2, %f1, %p2;
	selp.f32 	%f4, 0fC1B80000, 0f00000000, %p2;
	mov.b32 	%r6, %f3;
	add.s32 	%r7, %r6, -1059760811;
	and.b32  	%r8, %r7, -8388608;
	sub.s32 	%r9, %r6, %r8;
	mov.b32 	%f5, %r9;
	cvt.rn.f32.s32 	%f6, %r8;
	fma.rn.f32 	%f7, %f6, 0f34000000, %f4;
	add.f32 	%f8, %f5, 0fBF800000;
	fma.rn.f32 	%f9, %f8, 0fBE055027, 0f3E1039F6;
	fma.rn.f32 	%f10, %f9, %f8, 0fBDF8CDCC;
	fma.rn.f32 	%f11, %f10, %f8, 0f3E0F2955;
	fma.rn.f32 	%f12, %f11, %f8, 0fBE2AD8B9;
	fma.rn.f32 	%f13, %f12, %f8, 0f3E4CED0B;
	fma.rn.f32 	%f14, %f13, %f8, 0fBE7FFF22;
	fma.rn.f32 	%f15, %f14, %f8, 0f3EAAAA78;
	fma.rn.f32 	%f16, %f15, %f8, 0fBF000000;
	mul.f32 	%f17, %f8, %f16;
	fma.rn.f32 	%f18, %f17, %f8, %f8;
	fma.rn.f32 	%f19, %f7, 0f3F317218, %f18;
	setp.gt.u32 	%p3, %r6, 2139095039;
	fma.rn.f32 	%f20, %f3, 0f7F800000, 0f7F800000;
	selp.f32 	%f21, %f20, %f19, %p3;
	setp.eq.f32 	%p4, %f3, 0f00000000;
	selp.f32 	%f22, 0fFF800000, %f21, %p4;
	add.s64 	%rd7, %rd4, %rd5;
	st.global.f32 	[%rd7], %f22;
$L__BB11_2:
	ret;

}
	// .globl	_Z10pow_kernelPKfS0_Pfi
.visible .entry _Z10pow_kernelPKfS0_Pfi(
	.param .u64 .ptr .align 1 _Z10pow_kernelPKfS0_Pfi_param_0,
	.param .u64 .ptr .align 1 _Z10pow_kernelPKfS0_Pfi_param_1,
	.param .u64 .ptr .align 1 _Z10pow_kernelPKfS0_Pfi_param_2,
	.param .u32 _Z10pow_kernelPKfS0_Pfi_param_3
)
{
	.reg .pred 	%p<23>;
	.reg .b32 	%r<20>;
	.reg .b32 	%f<78>;
	.reg .b64 	%rd<11>;

	ld.param.u64 	%rd1, [_Z10pow_kernelPKfS0_Pfi_param_0];
	ld.param.u64 	%rd2, [_Z10pow_kernelPKfS0_Pfi_param_1];
	ld.param.u64 	%rd3, [_Z10pow_kernelPKfS0_Pfi_param_2];
	ld.param.u32 	%r2, [_Z10pow_kernelPKfS0_Pfi_param_3];
	mov.u32 	%r3, %tid.x;
	mov.u32 	%r4, %ctaid.x;
	mov.u32 	%r5, %ntid.x;
	mad.lo.s32 	%r1, %r4, %r5, %r3;
	setp.ge.s32 	%p1, %r1, %r2;
	mov.f32 	%f77, 0f3F800000;
	@%p1 bra 	$L__BB12_10;
	cvta.to.global.u64 	%rd4, %rd1;
	cvta.to.global.u64 	%rd5, %rd2;
	mul.wide.s32 	%rd6, %r1, 4;
	add.s64 	%rd7, %rd4, %rd6;
	ld.global.f32 	%f1, [%rd7];
	ld.global.f32 	%f12, [%rd5];
	mul.f32 	%f13, %f12, 0f3F000000;
	cvt.rzi.f32.f32 	%f14, %f13;
	add.f32 	%f15, %f14, %f14;
	sub.f32 	%f16, %f12, %f15;
	abs.f32 	%f3, %f16;
	abs.f32 	%f4, %f1;
	setp.lt.f32 	%p2, %f4, 0f00800000;
	mul.f32 	%f17, %f4, 0f4B800000;
	selp.f32 	%f18, %f17, %f4, %p2;
	selp.f32 	%f19, 0fC1C00000, 0f00000000, %p2;
	mov.b32 	%r6, %f18;
	add.s32 	%r7, %r6, -1060439283;
	and.b32  	%r8, %r7, -8388608;
	sub.s32 	%r9, %r6, %r8;
	mov.b32 	%f20, %r9;
	cvt.rn.f32.s32 	%f21, %r8;
	fma.rn.f32 	%f22, %f21, 0f34000000, %f19;
	add.f32 	%f23, %f20, 0fBF800000;
	add.f32 	%f24, %f20, 0f3F800000;
	rcp.approx.ftz.f32 	%f25, %f24;
	add.f32 	%f26, %f23, %f23;
	mul.f32 	%f27, %f26, %f25;
	mul.f32 	%f28, %f27, %f27;
	sub.f32 	%f29, %f23, %f27;
	add.f32 	%f30, %f29, %f29;
	neg.f32 	%f31, %f27;
	fma.rn.f32 	%f32, %f31, %f23, %f30;
	mul.rn.f32 	%f33, %f25, %f32;
	fma.rn.f32 	%f34, %f28, 0f3A2C32E4, 0f3B52E7DB;
	fma.rn.f32 	%f35, %f34, %f28, 0f3C93BB73;
	fma.rn.f32 	%f36, %f35, %f28, 0f3DF6384F;
	mul.rn.f32 	%f37, %f36, %f28;
	fma.rn.f32 	%f38, %f27, 0f3FB8AA3B, %f22;
	sub.f32 	%f39, %f22, %f38;
	fma.rn.f32 	%f40, %f27, 0f3FB8AA3B, %f39;
	fma.rn.f32 	%f41, %f33, 0f3FB8AA3B, %f40;
	fma.rn.f32 	%f42, %f27, 0f32A55E34, %f41;
	mul.f32 	%f43, %f37, 0f40400000;
	fma.rn.f32 	%f44, %f43, %f33, %f42;
	fma.rn.f32 	%f45, %f37, %f27, %f44;
	add.rn.f32 	%f46, %f38, %f45;
	neg.f32 	%f47, %f38;
	add.rn.f32 	%f48, %f46, %f47;
	neg.f32 	%f49, %f48;
	add.rn.f32 	%f50, %f45, %f49;
	mul.rn.f32 	%f51, %f46, %f12;
	neg.f32 	%f52, %f51;
	fma.rn.f32 	%f53, %f46, %f12, %f52;
	fma.rn.f32 	%f54, %f50, %f12, %f53;
	cvt.rni.f32.f32 	%f55, %f51;
	sub.f32 	%f56, %f51, %f55;
	add.f32 	%f57, %f56, %f54;
	fma.rn.f32 	%f58, %f57, 0f391FCB8E, 0f3AAF85ED;
	fma.rn.f32 	%f59, %f58, %f57, 0f3C1D9856;
	fma.rn.f32 	%f60, %f59, %f57, 0f3D6357BB;
	fma.rn.f32 	%f61, %f60, %f57, 0f3E75FDEC;
	fma.rn.f32 	%f62, %f61, %f57, 0f3F317218;
	fma.rn.f32 	%f63, %f62, %f57, 0f3F800000;
	cvt.rzi.s32.f32 	%r10, %f55;
	setp.gt.f32 	%p3, %f55, 0f00000000;
	selp.b32 	%r11, 0, -2097152000, %p3;
	add.s32 	%r12, %r11, 2130706432;
	mov.b32 	%f64, %r12;
	mul.f32 	%f65, %f63, %f64;
	shl.b32 	%r13, %r10, 23;
	sub.s32 	%r14, %r13, %r11;
	mov.b32 	%f66, %r14;
	mul.f32 	%f67, %f65, %f66;
	abs.f32 	%f68, %f51;
	setp.gt.f32 	%p4, %f68, 0f43180000;
	setp.lt.f32 	%p5, %f51, 0f00000000;
	selp.f32 	%f69, 0f00000000, 0f7F800000, %p5;
	selp.f32 	%f5, %f69, %f67, %p4;
	setp.eq.f32 	%p6, %f1, 0f3F800000;
	setp.eq.f32 	%p7, %f12, 0f00000000;
	or.pred  	%p8, %p6, %p7;
	@%p8 bra 	$L__BB12_9;
	setp.num.f32 	%p9, %f4, %f4;
	abs.f32 	%f70, %f12;
	setp.num.f32 	%p10, %f70, %f70;
	and.pred  	%p11, %p9, %p10;
	@%p11 bra 	$L__BB12_4;
	add.rn.f32 	%f77, %f1, %f12;
	bra.uni 	$L__BB12_9;
$L__BB12_4:
	setp.neu.f32 	%p12, %f1, 0f00000000;
	setp.neu.f32 	%p13, %f4, 0f7F800000;
	and.pred  	%p14, %p12, %p13;
	@%p14 bra 	$L__BB12_6;
	setp.neu.f32 	%p21, %f3, 0f3F800000;
	add.f32 	%f75, %f1, %f1;
	mov.b32 	%r15, %f75;
	setp.lt.f32 	%p22, %f12, 0f00000000;
	xor.b32  	%r16, %r15, 2139095040;
	selp.b32 	%r17, %r16, %r15, %p22;
	and.b32  	%r18, %r17, 2147483647;
	selp.b32 	%r19, %r18, %r17, %p21;
	mov.b32 	%f77, %r19;
	bra.uni 	$L__BB12_9;
$L__BB12_6:
	setp.eq.f32 	%p15, %f1, 0fBF800000;
	setp.eq.f32 	%p16, %f70, 0f7F800000;
	and.pred  	%p17, %p15, %p16;
	@%p17 bra 	$L__BB12_9;
	setp.geu.f32 	%p18, %f1, 0f00000000;
	mov.f32 	%f77, %f5;
	@%p18 bra 	$L__BB12_9;
	setp.neu.f32 	%p19, %f3, 0f3F800000;
	neg.f32 	%f72, %f5;
	selp.f32 	%f73, %f5, %f72, %p19;
	cvt.rmi.f32.f32 	%f74, %f12;
	setp.neu.f32 	%p20, %f12, %f74;
	selp.f32 	%f77, 0f7FFFFFFF, %f73, %p20;
$L__BB12_9:
	cvta.to.global.u64 	%rd8, %rd3;
	add.s64 	%rd10, %rd8, %rd6;
	st.global.f32 	[%rd10], %f77;
$L__BB12_10:
	ret;

}
	// .globl	_Z16pow_const_kernelPKffPfi
.visible .entry _Z16pow_const_kernelPKffPfi(
	.param .u64 .ptr .align 1 _Z16pow_const_kernelPKffPfi_param_0,
	.param .f32 _Z16pow_const_kernelPKffPfi_param_1,
	.param .u64 .ptr .align 1 _Z16pow_const_kernelPKffPfi_param_2,
	.param .u32 _Z16pow_const_kernelPKffPfi_param_3
)
{
	.reg .pred 	%p<23>;
	.reg .b32 	%r<20>;
	.reg .b32 	%f<77>;
	.reg .b64 	%rd<9>;

	ld.param.u64 	%rd1, [_Z16pow_const_kernelPKffPfi_param_0];
	ld.param.f32 	%f10, [_Z16pow_const_kernelPKffPfi_param_1];
	ld.param.u64 	%rd2, [_Z16pow_const_kernelPKffPfi_param_2];
	ld.param.u32 	%r2, [_Z16pow_const_kernelPKffPfi_param_3];
	mov.u32 	%r3, %tid.x;
	mov.u32 	%r4, %ctaid.x;
	mov.u32 	%r5, %ntid.x;
	mad.lo.s32 	%r1, %r4, %r5, %r3;
	setp.ge.s32 	%p1, %r1, %r2;
	mov.f32 	%f76, 0f3F800000;
	@%p1 bra 	$L__BB13_10;
	cvta.to.global.u64 	%rd3, %rd1;
	mul.wide.s32 	%rd4, %r1, 4;
	add.s64 	%rd5, %rd3, %rd4;
	ld.global.f32 	%f1, [%rd5];
	mul.f32 	%f12, %f10, 0f3F000000;
	cvt.rzi.f32.f32 	%f13, %f12;
	add.f32 	%f14, %f13, %f13;
	sub.f32 	%f15, %f10, %f14;
	abs.f32 	%f2, %f15;
	abs.f32 	%f3, %f1;
	setp.lt.f32 	%p2, %f3, 0f00800000;
	mul.f32 	%f16, %f3, 0f4B800000;
	selp.f32 	%f17, %f16, %f3, %p2;
	selp.f32 	%f18, 0fC1C00000, 0f00000000, %p2;
	mov.b32 	%r6, %f17;
	add.s32 	%r7, %r6, -1060439283;
	and.b32  	%r8, %r7, -8388608;
	sub.s32 	%r9, %r6, %r8;
	mov.b32 	%f19, %r9;
	cvt.rn.f32.s32 	%f20, %r8;
	fma.rn.f32 	%f21, %f20, 0f34000000, %f18;
	add.f32 	%f22, %f19, 0fBF800000;
	add.f32 	%f23, %f19, 0f3F800000;
	rcp.approx.ftz.f32 	%f24, %f23;
	add.f32 	%f25, %f22, %f22;
	mul.f32 	%f26, %f25, %f24;
	mul.f32 	%f27, %f26, %f26;
	sub.f32 	%f28, %f22, %f26;
	add.f32 	%f29, %f28, %f28;
	neg.f32 	%f30, %f26;
	fma.rn.f32 	%f31, %f30, %f22, %f29;
	mul.rn.f32 	%f32, %f24, %f31;
	fma.rn.f32 	%f33, %f27, 0f3A2C32E4, 0f3B52E7DB;
	fma.rn.f32 	%f34, %f33, %f27, 0f3C93BB73;
	fma.rn.f32 	%f35, %f34, %f27, 0f3DF6384F;
	mul.rn.f32 	%f36, %f35, %f27;
	fma.rn.f32 	%f37, %f26, 0f3FB8AA3B, %f21;
	sub.f32 	%f38, %f21, %f37;
	fma.rn.f32 	%f39, %f26, 0f3FB8AA3B, %f38;
	fma.rn.f32 	%f40, %f32, 0f3FB8AA3B, %f39;
	fma.rn.f32 	%f41, %f26, 0f32A55E34, %f40;
	mul.f32 	%f42, %f36, 0f40400000;
	fma.rn.f32 	%f43, %f42, %f32, %f41;
	fma.rn.f32 	%f44, %f36, %f26, %f43;
	add.rn.f32 	%f45, %f37, %f44;
	neg.f32 	%f46, %f37;
	add.rn.f32 	%f47, %f45, %f46;
	neg.f32 	%f48, %f47;
	add.rn.f32 	%f49, %f44, %f48;
	mul.rn.f32 	%f50, %f45, %f10;
	neg.f32 	%f51, %f50;
	fma.rn.f32 	%f52, %f45, %f10, %f51;
	fma.rn.f32 	%f53, %f49, %f10, %f52;
	cvt.rni.f32.f32 	%f54, %f50;
	sub.f32 	%f55, %f50, %f54;
	add.f32 	%f56, %f55, %f53;
	fma.rn.f32 	%f57, %f56, 0f391FCB8E, 0f3AAF85ED;
	fma.rn.f32 	%f58, %f57, %f56, 0f3C1D9856;
	fma.rn.f32 	%f59, %f58, %f56, 0f3D6357BB;
	fma.rn.f32 	%f60, %f59, %f56, 0f3E75FDEC;
	fma.rn.f32 	%f61, %f60, %f56, 0f3F317218;
	fma.rn.f32 	%f62, %f61, %f56, 0f3F800000;
	cvt.rzi.s32.f32 	%r10, %f54;
	setp.gt.f32 	%p3, %f54, 0f00000000;
	selp.b32 	%r11, 0, -2097152000, %p3;
	add.s32 	%r12, %r11, 2130706432;
	mov.b32 	%f63, %r12;
	mul.f32 	%f64, %f62, %f63;
	shl.b32 	%r13, %r10, 23;
	sub.s32 	%r14, %r13, %r11;
	mov.b32 	%f65, %r14;
	mul.f32 	%f66, %f64, %f65;
	abs.f32 	%f67, %f50;
	setp.gt.f32 	%p4, %f67, 0f43180000;
	setp.lt.f32 	%p5, %f50, 0f00000000;
	selp.f32 	%f68, 0f00000000, 0f7F800000, %p5;
	selp.f32 	%f4, %f68, %f66, %p4;
	setp.eq.f32 	%p6, %f1, 0f3F800000;
	setp.eq.f32 	%p7, %f10, 0f00000000;
	or.pred  	%p8, %p7, %p6;
	@%p8 bra 	$L__BB13_9;
	setp.num.f32 	%p9, %f3, %f3;
	abs.f32 	%f69, %f10;
	setp.num.f32 	%p10, %f69, %f69;
	and.pred  	%p11, %p9, %p10;
	@%p11 bra 	$L__BB13_4;
	add.rn.f32 	%f76, %f1, %f10;
	bra.uni 	$L__BB13_9;
$L__BB13_4:
	setp.neu.f32 	%p12, %f1, 0f00000000;
	setp.neu.f32 	%p13, %f3, 0f7F800000;
	and.pred  	%p14, %p12, %p13;
	@%p14 bra 	$L__BB13_6;
	setp.neu.f32 	%p21, %f2, 0f3F800000;
	add.f32 	%f74, %f1, %f1;
	mov.b32 	%r15, %f74;
	setp.lt.f32 	%p22, %f10, 0f00000000;
	xor.b32  	%r16, %r15, 2139095040;
	selp.b32 	%r17, %r16, %r15, %p22;
	and.b32  	%r18, %r17, 2147483647;
	selp.b32 	%r19, %r18, %r17, %p21;
	mov.b32 	%f76, %r19;
	bra.uni 	$L__BB13_9;
$L__BB13_6:
	setp.eq.f32 	%p15, %f1, 0fBF800000;
	setp.eq.f32 	%p16, %f69, 0f7F800000;
	and.pred  	%p17, %p15, %p16;
	@%p17 bra 	$L__BB13_9;
	setp.geu.f32 	%p18, %f1, 0f00000000;
	mov.f32 	%f76, %f4;
	@%p18 bra 	$L__BB13_9;
	setp.neu.f32 	%p19, %f2, 0f3F800000;
	neg.f32 	%f71, %f4;
	selp.f32 	%f72, %f4, %f71, %p19;
	cvt.rmi.f32.f32 	%f73, %f10;
	setp.neu.f32 	%p20, %f10, %f73;
	selp.f32 	%f76, 0f7FFFFFFF, %f72, %p20;
$L__BB13_9:
	cvta.to.global.u64 	%rd6, %rd2;
	add.s64 	%rd8, %rd6, %rd4;
	st.global.f32 	[%rd8], %f76;
$L__BB13_10:
	ret;

}
	// .globl	_Z21compare_arrays_kernelPKfS0_Pffi
.visible .entry _Z21compare_arrays_kernelPKfS0_Pffi(
	.param .u64 .ptr .align 1 _Z21compare_arrays_kernelPKfS0_Pffi_param_0,
	.param .u64 .ptr .align 1 _Z21compare_arrays_kernelPKfS0_Pffi_param_1,
	.param .u64 .ptr .align 1 _Z21compare_arrays_kernelPKfS0_Pffi_param_2,
	.param .f32 _Z21compare_arrays_kernelPKfS0_Pffi_param_3,
	.param .u32 _Z21compare_arrays_kernelPKfS0_Pffi_param_4
)
{
	.reg .pred 	%p<3>;
	.reg .b32 	%r<7>;
	.reg .b32 	%f<6>;
	.reg .b64 	%rd<10>;

	ld.param.u64 	%rd1, [_Z21compare_arrays_kernelPKfS0_Pffi_param_0];
	ld.param.u64 	%rd2, [_Z21compare_arrays_kernelPKfS0_Pffi_param_1];
	ld.param.u64 	%rd3, [_Z21compare_arrays_kernelPKfS0_Pffi_param_2];
	ld.param.f32 	%f1, [_Z21compare_arrays_kernelPKfS0_Pffi_param_3];
	ld.param.u32 	%r2, [_Z21compare_arrays_kernelPKfS0_Pffi_param_4];
	mov.u32 	%r3, %ctaid.x;
	mov.u32 	%r4, %ntid.x;
	mov.u32 	%r5, %tid.x;
	mad.lo.s32 	%r1, %r3, %r4, %r5;
	setp.ge.s32 	%p1, %r1, %r2;
	@%p1 bra 	$L__BB14_3;
	cvta.to.global.u64 	%rd4, %rd1;
	cvta.to.global.u64 	%rd5, %rd2;
	mul.wide.s32 	%rd6, %r1, 4;
	add.s64 	%rd7, %rd4, %rd6;
	ld.global.f32 	%f2, [%rd7];
	add.s64 	%rd8, %rd5, %rd6;
	ld.global.f32 	%f3, [%rd8];
	sub.f32 	%f4, %f2, %f3;
	abs.f32 	%f5, %f4;
	setp.leu.f32 	%p2, %f5, %f1;
	@%p2 bra 	$L__BB14_3;
	cvta.to.global.u64 	%rd9, %rd3;
	atom.global.exch.b32 	%r6, [%rd9], 1065353216;
$L__BB14_3:
	ret;

}
	// .globl	_Z18matmul_cuda_kernelPKfS0_Pfiii
.visible .entry _Z18matmul_cuda_kernelPKfS0_Pfiii(
	.param .u64 .ptr .align 1 _Z18matmul_cuda_kernelPKfS0_Pfiii_param_0,
	.param .u64 .ptr .align 1 _Z18matmul_cuda_kernelPKfS0_Pfiii_param_1,
	.param .u64 .ptr .align 1 _Z18matmul_cuda_kernelPKfS0_Pfiii_param_2,
	.param .u32 _Z18matmul_cuda_kernelPKfS0_Pfiii_param_3,
	.param .u32 _Z18matmul_cuda_kernelPKfS0_Pfiii_param_4,
	.param .u32 _Z18matmul_cuda_kernelPKfS0_Pfiii_param_5
)
{
	.reg .pred 	%p<13>;
	.reg .b32 	%r<43>;
	.reg .b32 	%f<68>;
	.reg .b64 	%rd<53>;

	ld.param.u64 	%rd7, [_Z18matmul_cuda_kernelPKfS0_Pfiii_param_0];
	ld.param.u64 	%rd8, [_Z18matmul_cuda_kernelPKfS0_Pfiii_param_1];
	ld.param.u64 	%rd6, [_Z18matmul_cuda_kernelPKfS0_Pfiii_param_2];
	ld.param.u32 	%r20, [_Z18matmul_cuda_kernelPKfS0_Pfiii_param_3];
	ld.param.u32 	%r18, [_Z18matmul_cuda_kernelPKfS0_Pfiii_param_4];
	ld.param.u32 	%r19, [_Z18matmul_cuda_kernelPKfS0_Pfiii_param_5];
	cvta.to.global.u64 	%rd1, %rd8;
	cvta.to.global.u64 	%rd2, %rd7;
	mov.u32 	%r22, %ctaid.y;
	mov.u32 	%r23, %ntid.y;
	mov.u32 	%r24, %tid.y;
	mad.lo.s32 	%r25, %r22, %r23, %r24;
	mov.u32 	%r26, %ctaid.x;
	mov.u32 	%r27, %ntid.x;
	mov.u32 	%r28, %tid.x;
	mad.lo.s32 	%r2, %r26, %r27, %r28;
	setp.ge.s32 	%p1, %r2, %r19;
	setp.ge.s32 	%p2, %r25, %r20;
	or.pred  	%p3, %p1, %p2;
	@%p3 bra 	$L__BB15_14;
	setp.lt.s32 	%p4, %r18, 1;
	mov.f32 	%f67, 0f00000000;
	@%p4 bra 	$L__BB15_13;
	mul.lo.s32 	%r3, %r18, %r25;
	and.b32  	%r4, %r18, 7;
	setp.lt.u32 	%p5, %r18, 8;
	mov.f32 	%f67, 0f00000000;
	mov.b32 	%r41, 0;
	@%p5 bra 	$L__BB15_5;
	and.b32  	%r41, %r18, 2147483640;
	neg.s32 	%r39, %r41;
	shl.b32 	%r7, %r19, 3;
	mul.wide.u32 	%rd9, %r3, 4;
	add.s64 	%rd10, %rd9, %rd2;
	add.s64 	%rd52, %rd10, 16;
	mov.f32 	%f67, 0f00000000;
	mul.wide.s32 	%rd13, %r19, 4;
	mov.u32 	%r38, %r2;
$L__BB15_4:
	.pragma "nounroll";
	ld.global.f32 	%f17, [%rd52+-16];
	mul.wide.s32 	%rd11, %r38, 4;
	add.s64 	%rd12, %rd1, %rd11;
	ld.global.f32 	%f18, [%rd12];
	fma.rn.f32 	%f19, %f17, %f18, %f67;
	ld.global.f32 	%f20, [%rd52+-12];
	add.s64 	%rd14, %rd12, %rd13;
	ld.global.f32 	%f21, [%rd14];
	fma.rn.f32 	%f22, %f20, %f21, %f19;
	ld.global.f32 	%f23, [%rd52+-8];
	add.s64 	%rd15, %rd14, %rd13;
	ld.global.f32 	%f24, [%rd15];
	fma.rn.f32 	%f25, %f23, %f24, %f22;
	ld.global.f32 	%f26, [%rd52+-4];
	add.s64 	%rd16, %rd15, %rd13;
	ld.global.f32 	%f27, [%rd16];
	fma.rn.f32 	%f28, %f26, %f27, %f25;
	ld.global.f32 	%f29, [%rd52];
	add.s64 	%rd17, %rd16, %rd13;
	ld.global.f32 	%f30, [%rd17];
	fma.rn.f32 	%f31, %f29, %f30, %f28;
	ld.global.f32 	%f32, [%rd52+4];
	add.s64 	%rd18, %rd17, %rd13;
	ld.global.f32 	%f33, [%rd18];
	fma.rn.f32 	%f34, %f32, %f33, %f31;
	ld.global.f32 	%f35, [%rd52+8];
	add.s64 	%rd19, %rd18, %rd13;
	ld.global.f32 	%f36, [%rd19];
	fma.rn.f32 	%f37, %f35, %f36, %f34;
	ld.global.f32 	%f38, [%rd52+12];
	add.s64 	%rd20, %rd19, %rd13;
	ld.global.f32 	%f39, [%rd20];
	fma.rn.f32 	%f67, %f38, %f39, %f37;
	add.s32 	%r39, %r39, 8;
	add.s32 	%r38, %r38, %r7;
	add.s64 	%rd52, %rd52, 32;
	setp.ne.s32 	%p6, %r39, 0;
	@%p6 bra 	$L__BB15_4;
$L__BB15_5:
	setp.eq.s32 	%p7, %r4, 0;
	@%p7 bra 	$L__BB15_13;
	and.b32  	%r13, %r18, 3;
	setp.lt.u32 	%p8, %r4, 4;
	@%p8 bra 	$L__BB15_8;
	add.s32 	%r30, %r41, %r3;
	mul.wide.u32 	%rd21, %r30, 4;
	add.s64 	%rd22, %rd2, %rd21;
	ld.global.f32 	%f41, [%rd22];
	mad.lo.s32 	%r31, %r41, %r19, %r2;
	mul.wide.s32 	%rd23, %r31, 4;
	add.s64 	%rd24, %rd1, %rd23;
	ld.global.f32 	%f42, [%rd24];
	fma.rn.f32 	%f43, %f41, %f42, %f67;
	cvt.u64.u32 	%rd25, %r3;
	cvt.u64.u32 	%rd26, %r41;
	add.s64 	%rd27, %rd26, %rd25;
	shl.b64 	%rd28, %rd27, 2;
	add.s64 	%rd29, %rd2, %rd28;
	ld.global.f32 	%f44, [%rd29+4];
	mul.wide.s32 	%rd30, %r19, 4;
	add.s64 	%rd31, %rd24, %rd30;
	ld.global.f32 	%f45, [%rd31];
	fma.rn.f32 	%f46, %f44, %f45, %f43;
	ld.global.f32 	%f47, [%rd29+8];
	add.s64 	%rd32, %rd31, %rd30;
	ld.global.f32 	%f48, [%rd32];
	fma.rn.f32 	%f49, %f47, %f48, %f46;
	ld.global.f32 	%f50, [%rd29+12];
	add.s64 	%rd33, %rd32, %rd30;
	ld.global.f32 	%f51, [%rd33];
	fma.rn.f32 	%f67, %f50, %f51, %f49;
	add.s32 	%r41, %r41, 4;
$L__BB15_8:
	setp.eq.s32 	%p9, %r13, 0;
	@%p9 bra 	$L__BB15_13;
	setp.eq.s32 	%p10, %r13, 1;
	@%p10 bra 	$L__BB15_11;
	add.s32 	%r32, %r41, %r3;
	mul.wide.u32 	%rd34, %r32, 4;
	add.s64 	%rd35, %rd2, %rd34;
	ld.global.f32 	%f53, [%rd35];
	mad.lo.s32 	%r33, %r41, %r19, %r2;
	mul.wide.s32 	%rd36, %r33, 4;
	add.s64 	%rd37, %rd1, %rd36;
	ld.global.f32 	%f54, [%rd37];
	fma.rn.f32 	%f55, %f53, %f54, %f67;
	cvt.u64.u32 	%rd38, %r3;
	cvt.u64.u32 	%rd39, %r41;
	add.s64 	%rd40, %rd39, %rd38;
	shl.b64 	%rd41, %rd40, 2;
	add.s64 	%rd42, %rd2, %rd41;
	ld.global.f32 	%f56, [%rd42+4];
	mul.wide.s32 	%rd43, %r19, 4;
	add.s64 	%rd44, %rd37, %rd43;
	ld.global.f32 	%f57, [%rd44];
	fma.rn.f32 	%f67, %f56, %f57, %f55;
	add.s32 	%r41, %r41, 2;
$L__BB15_11:
	and.b32  	%r34, %r18, 1;
	setp.eq.b32 	%p11, %r34, 1;
	not.pred 	%p12, %p11;
	@%p12 bra 	$L__BB15_13;
	add.s32 	%r35, %r41, %r3;
	mul.wide.u32 	%rd45, %r35, 4;
	add.s64 	%rd46, %rd2, %rd45;
	ld.global.f32 	%f58, [%rd46];
	mad.lo.s32 	%r36, %r41, %r19, %r2;
	mul.wide.s32 	%rd47, %r36, 4;
	add.s64 	%rd48, %rd1, %rd47;
	ld.global.f32 	%f59, [%rd48];
	fma.rn.f32 	%f67, %f58, %f59, %f67;
$L__BB15_13:
	mad.lo.s32 	%r37, %r19, %r25, %r2;
	cvta.to.global.u64 	%rd49, %rd6;
	mul.wide.s32 	%rd50, %r37, 4;
	add.s64 	%rd51, %rd49, %rd50;
	st.global.f32 	[%rd51], %f67;
$L__BB15_14:
	ret;

}
	// .globl	_Z23matmul_deep_cuda_kernelPKfS0_Pfiiiiiiii
.visible .entry _Z23matmul_deep_cuda_kernelPKfS0_Pfiiiiiiii(
	.param .u64 .ptr .align 1 _Z23matmul_deep_cuda_kernelPKfS0_Pfiiiiiiii_param_0,
	.param .u64 .ptr .align 1 _Z23matmul_deep_cuda_kernelPKfS0_Pfiiiiiiii_param_1,
	.param .u64 .ptr .align 1 _Z23matmul_deep_cuda_kernelPKfS0_Pfiiiiiiii_param_2,
	.param .u32 _Z23matmul_deep_cuda_kernelPKfS0_Pfiiiiiiii_param_3,
	.param .u32 _Z23matmul_deep_cuda_kernelPKfS0_Pfiiiiiiii_param_4,
	.param .u32 _Z23matmul_deep_cuda_kernelPKfS0_Pfiiiiiiii_param_5,
	.param .u32 _Z23matmul_deep_cuda_kernelPKfS0_Pfiiiiiiii_param_6,
	.param .u32 _Z23matmul_deep_cuda_kernelPKfS0_Pfiiiiiiii_param_7,
	.param .u32 _Z23matmul_deep_cuda_kernelPKfS0_Pfiiiiiiii_param_8,
	.param .u32 _Z23matmul_deep_cuda_kernelPKfS0_Pfiiiiiiii_param_9,
	.param .u32 _Z23matmul_deep_cuda_kernelPKfS0_Pfiiiiiiii_param_10
)
{
	.reg .pred 	%p<23>;
	.reg .b32 	%r<93>;
	.reg .b32 	%f<67>;
	.reg .b64 	%rd<52>;

	ld.param.u64 	%rd5, [_Z23matmul_deep_cuda_kernelPKfS0_Pfiiiiiiii_param_0];
	ld.param.u64 	%rd6, [_Z23matmul_deep_cuda_kernelPKfS0_Pfiiiiiiii_param_1];
	ld.param.u64 	%rd7, [_Z23matmul_deep_cuda_kernelPKfS0_Pfiiiiiiii_param_2];
	ld.param.u32 	%r37, [_Z23matmul_deep_cuda_kernelPKfS0_Pfiiiiiiii_param_3];
	ld.param.u32 	%r38, [_Z23matmul_deep_cuda_kernelPKfS0_Pfiiiiiiii_param_4];
	ld.param.u32 	%r39, [_Z23matmul_deep_cuda_kernelPKfS0_Pfiiiiiiii_param_5];
	ld.param.u32 	%r40, [_Z23matmul_deep_cuda_kernelPKfS0_Pfiiiiiiii_param_6];
	ld.param.u32 	%r41, [_Z23matmul_deep_cuda_kernelPKfS0_Pfiiiiiiii_param_7];
	ld.param.u32 	%r44, [_Z23matmul_deep_cuda_kernelPKfS0_Pfiiiiiiii_param_10];
	cvta.to.global.u64 	%rd1, %rd6;
	cvta.to.global.u64 	%rd2, %rd5;
	cvta.to.global.u64 	%rd3, %rd7;
	mov.u32 	%r45, %ctaid.x;
	mov.u32 	%r46, %ntid.x;
	mov.u32 	%r47, %tid.x;
	mad.lo.s32 	%r1, %r45, %r46, %r47;
	setp.lt.s32 	%p3, %r41, 1;
	@%p3 bra 	$L__BB16_18;
	mov.u32 	%r48, %tid.y;
	mov.u32 	%r49, %ntid.y;
	mov.u32 	%r50, %ctaid.y;
	mad.lo.s32 	%r51, %r50, %r49, %r48;
	setp.lt.s32 	%p4, %r40, 1;
	setp.ge.s32 	%p5, %r1, %r39;
	setp.ge.s32 	%p6, %r51, %r37;
	or.pred  	%p1, %p5, %p6;
	mad.lo.s32 	%r3, %r39, %r51, %r1;
	@%p4 bra 	$L__BB16_18;
	setp.gt.s32 	%p7, %r38, 0;
	@%p7 bra 	$L__BB16_19;
	and.b32  	%r4, %r40, 3;
	and.b32  	%r5, %r40, 2147483644;
	setp.eq.s32 	%p8, %r4, 2;
	or.pred  	%p2, %p8, %p1;
	mov.b32 	%r90, 0;
	mul.wide.s32 	%rd10, %r44, 4;
$L__BB16_4:
	setp.lt.u32 	%p9, %r40, 4;
	mul.lo.s32 	%r32, %r90, %r40;
	mov.b32 	%r92, 0;
	@%p9 bra 	$L__BB16_9;
	mov.b32 	%r91, 0;
$L__BB16_6:
	@%p1 bra 	$L__BB16_8;
	add.s32 	%r55, %r91, %r32;
	mad.lo.s32 	%r56, %r55, %r44, %r3;
	mul.wide.s32 	%rd8, %r56, 4;
	add.s64 	%rd9, %rd3, %rd8;
	mov.b32 	%r57, 0;
	st.global.u32 	[%rd9], %r57;
	add.s64 	%rd11, %rd9, %rd10;
	st.global.u32 	[%rd11], %r57;
	add.s64 	%rd12, %rd11, %rd10;
	st.global.u32 	[%rd12], %r57;
	add.s64 	%rd13, %rd12, %rd10;
	st.global.u32 	[%rd13], %r57;
$L__BB16_8:
	add.s32 	%r91, %r91, 4;
	setp.ne.s32 	%p10, %r91, %r5;
	mov.u32 	%r92, %r5;
	@%p10 bra 	$L__BB16_6;
$L__BB16_9:
	setp.eq.s32 	%p11, %r4, 0;
	@%p11 bra 	$L__BB16_17;
	@%p1 bra 	$L__BB16_12;
	add.s32 	%r58, %r92, %r32;
	mad.lo.s32 	%r59, %r58, %r44, %r3;
	mul.wide.s32 	%rd14, %r59, 4;
	add.s64 	%rd15, %rd3, %rd14;
	mov.b32 	%r60, 0;
	st.global.u32 	[%rd15], %r60;
$L__BB16_12:
	setp.eq.s32 	%p12, %r4, 1;
	@%p12 bra 	$L__BB16_17;
	@%p1 bra 	$L__BB16_15;
	add.s32 	%r61, %r92, %r32;
	mad.lo.s32 	%r62, %r44, %r61, %r44;
	add.s32 	%r63, %r3, %r62;
	mul.wide.s32 	%rd16, %r63, 4;
	add.s64 	%rd17, %rd3, %rd16;
	mov.b32 	%r64, 0;
	st.global.u32 	[%rd17], %r64;
$L__BB16_15:
	@%p2 bra 	$L__BB16_17;
	add.s32 	%r65, %r92, %r32;
	add.s32 	%r66, %r65, 2;
	mad.lo.s32 	%r67, %r66, %r44, %r3;
	mul.wide.s32 	%rd18, %r67, 4;
	add.s64 	%rd19, %rd3, %rd18;
	mov.b32 	%r68, 0;
	st.global.u32 	[%rd19], %r68;
$L__BB16_17:
	add.s32 	%r90, %r90, 1;
	setp.ne.s32 	%p13, %r90, %r41;
	@%p13 bra 	$L__BB16_4;
$L__BB16_18:
	ret;
$L__BB16_19:
	and.b32  	%r6, %r38, 7;
	and.b32  	%r7, %r38, 3;
	and.b32  	%r8, %r38, 2147483640;
	and.b32  	%r9, %r38, 1;
	neg.s32 	%r10, %r8;
	shl.b32 	%r11, %r39, 3;
	add.s64 	%rd4, %rd2, 16;
	mul.lo.s32 	%r12, %r38, %r51;
	mov.b32 	%r82, 0;
	mul.wide.s32 	%rd44, %r39, 4;
$L__BB16_20:
	mov.b32 	%r83, 0;
$L__BB16_21:
	@%p1 bra 	$L__BB16_22;
	bra.uni 	$L__BB16_24;
$L__BB16_22:
	add.s32 	%r83, %r83, 1;
	setp.eq.s32 	%p21, %r83, %r40;
	@%p21 bra 	$L__BB16_23;
	bra.uni 	$L__BB16_21;
$L__BB16_23:
	add.s32 	%r82, %r82, 1;
	setp.eq.s32 	%p22, %r82, %r41;
	@%p22 bra 	$L__BB16_18;
	bra.uni 	$L__BB16_20;
$L__BB16_24:
	ld.param.u32 	%r81, [_Z23matmul_deep_cuda_kernelPKfS0_Pfiiiiiiii_param_9];
	ld.param.u32 	%r80, [_Z23matmul_deep_cuda_kernelPKfS0_Pfiiiiiiii_param_8];
	setp.lt.u32 	%p14, %r38, 8;
	mad.lo.s32 	%r22, %r82, %r40, %r83;
	mad.lo.s32 	%r23, %r22, %r80, %r12;
	mad.lo.s32 	%r24, %r22, %r81, %r1;
	mov.f32 	%f66, 0f00000000;
	mov.b32 	%r88, 0;
	@%p14 bra 	$L__BB16_27;
	mov.f32 	%f66, 0f00000000;
	mov.u32 	%r84, %r23;
	mov.u32 	%r85, %r24;
	mov.u32 	%r86, %r10;
$L__BB16_26:
	.pragma "nounroll";
	mul.wide.s32 	%rd20, %r84, 4;
	add.s64 	%rd21, %rd4, %rd20;
	ld.global.f32 	%f16, [%rd21+-16];
	mul.wide.s32 	%rd22, %r85, 4;
	add.s64 	%rd23, %rd1, %rd22;
	ld.global.f32 	%f17, [%rd23];
	fma.rn.f32 	%f18, %f16, %f17, %f66;
	ld.global.f32 	%f19, [%rd21+-12];
	mul.wide.s32 	%rd24, %r39, 4;
	add.s64 	%rd25, %rd23, %rd24;
	ld.global.f32 	%f20, [%rd25];
	fma.rn.f32 	%f21, %f19, %f20, %f18;
	ld.global.f32 	%f22, [%rd21+-8];
	add.s64 	%rd26, %rd25, %rd24;
	ld.global.f32 	%f23, [%rd26];
	fma.rn.f32 	%f24, %f22, %f23, %f21;
	ld.global.f32 	%f25, [%rd21+-4];
	add.s64 	%rd27, %rd26, %rd24;
	ld.global.f32 	%f26, [%rd27];
	fma.rn.f32 	%f27, %f25, %f26, %f24;
	ld.global.f32 	%f28, [%rd21];
	add.s64 	%rd28, %rd27, %rd24;
	ld.global.f32 	%f29, [%rd28];
	fma.rn.f32 	%f30, %f28, %f29, %f27;
	ld.global.f32 	%f31, [%rd21+4];
	add.s64 	%rd29, %rd28, %rd24;
	ld.global.f32 	%f32, [%rd29];
	fma.rn.f32 	%f33, %f31, %f32, %f30;
	ld.global.f32 	%f34, [%rd21+8];
	add.s64 	%rd30, %rd29, %rd24;
	ld.global.f32 	%f35, [%rd30];
	fma.rn.f32 	%f36, %f34, %f35, %f33;
	ld.global.f32 	%f37, [%rd21+12];
	add.s64 	%rd31, %rd30, %rd24;
	ld.global.f32 	%f38, [%rd31];
	fma.rn.f32 	%f66, %f37, %f38, %f36;
	add.s32 	%r86, %r86, 8;
	add.s32 	%r85, %r85, %r11;
	add.s32 	%r84, %r84, 8;
	setp.eq.s32 	%p15, %r86, 0;
	mov.u32 	%r88, %r8;
	@%p15 bra 	$L__BB16_27;
	bra.uni 	$L__BB16_26;
$L__BB16_27:
	setp.eq.s32 	%p16, %r6, 0;
	@%p16 bra 	$L__BB16_35;
	add.s32 	%r72, %r6, -1;
	setp.lt.u32 	%p17, %r72, 3;
	@%p17 bra 	$L__BB16_30;
	add.s32 	%r73, %r23, %r88;
	mul.wide.s32 	%rd32, %r73, 4;
	add.s64 	%rd33, %rd2, %rd32;
	ld.global.f32 	%f40, [%rd33];
	mad.lo.s32 	%r74, %r88, %r39, %r24;
	mul.wide.s32 	%rd34, %r74, 4;
	add.s64 	%rd35, %rd1, %rd34;
	ld.global.f32 	%f41, [%rd35];
	fma.rn.f32 	%f42, %f40, %f41, %f66;
	ld.global.f32 	%f43, [%rd33+4];
	add.s64 	%rd37, %rd35, %rd44;
	ld.global.f32 	%f44, [%rd37];
	fma.rn.f32 	%f45, %f43, %f44, %f42;
	ld.global.f32 	%f46, [%rd33+8];
	add.s64 	%rd38, %rd37, %rd44;
	ld.global.f32 	%f47, [%rd38];
	fma.rn.f32 	%f48, %f46, %f47, %f45;
	ld.global.f32 	%f49, [%rd33+12];
	add.s64 	%rd39, %rd38, %rd44;
	ld.global.f32 	%f50, [%rd39];
	fma.rn.f32 	%f66, %f49, %f50, %f48;
	add.s32 	%r88, %r88, 4;
$L__BB16_30:
	setp.eq.s32 	%p18, %r7, 0;
	@%p18 bra 	$L__BB16_35;
	setp.eq.s32 	%p19, %r7, 1;
	@%p19 bra 	$L__BB16_33;
	add.s32 	%r75, %r23, %r88;
	mul.wide.s32 	%rd40, %r75, 4;
	add.s64 	%rd41, %rd2, %rd40;
	ld.global.f32 	%f52, [%rd41];
	mad.lo.s32 	%r76, %r88, %r39, %r24;
	mul.wide.s32 	%rd42, %r76, 4;
	add.s64 	%rd43, %rd1, %rd42;
	ld.global.f32 	%f53, [%rd43];
	fma.rn.f32 	%f54, %f52, %f53, %f66;
	ld.global.f32 	%f55, [%rd41+4];
	add.s64 	%rd45, %rd43, %rd44;
	ld.global.f32 	%f56, [%rd45];
	fma.rn.f32 	%f66, %f55, %f56, %f54;
	add.s32 	%r88, %r88, 2;
$L__BB16_33:
	setp.eq.s32 	%p20, %r9, 0;
	@%p20 bra 	$L__BB16_35;
	add.s32 	%r77, %r23, %r88;
	mul.wide.s32 	%rd46, %r77, 4;
	add.s64 	%rd47, %rd2, %rd46;
	ld.global.f32 	%f57, [%rd47];
	mad.lo.s32 	%r78, %r88, %r39, %r24;
	mul.wide.s32 	%rd48, %r78, 4;
	add.s64 	%rd49, %rd1, %rd48;
	ld.global.f32 	%f58, [%rd49];
	fma.rn.f32 	%f66, %f57, %f58, %f66;
$L__BB16_35:
	mad.lo.s32 	%r79, %r22, %r44, %r3;
	mul.wide.s32 	%rd50, %r79, 4;
	add.s64 	%rd51, %rd3, %rd50;
	st.global.f32 	[%rd51], %f66;
	bra.uni 	$L__BB16_22;

}
	// .globl	_Z16transpose_kernelPKfPfiiii
.visible .entry _Z16transpose_kernelPKfPfiiii(
	.param .u64 .ptr .align 1 _Z16transpose_kernelPKfPfiiii_param_0,
	.param .u64 .ptr .align 1 _Z16transpose_kernelPKfPfiiii_param_1,
	.param .u32 _Z16transpose_kernelPKfPfiiii_param_2,
	.param .u32 _Z16transpose_kernelPKfPfiiii_param_3,
	.param .u32 _Z16transpose_kernelPKfPfiiii_param_4,
	.param .u32 _Z16transpose_kernelPKfPfiiii_param_5
)
{
	.reg .pred 	%p<15>;
	.reg .b32 	%r<77>;
	.reg .b32 	%f<32>;
	.reg .b64 	%rd<80>;

	ld.param.u64 	%rd22, [_Z16transpose_kernelPKfPfiiii_param_1];
	ld.param.u32 	%r28, [_Z16transpose_kernelPKfPfiiii_param_2];
	ld.param.u32 	%r30, [_Z16transpose_kernelPKfPfiiii_param_4];
	cvta.to.global.u64 	%rd1, %rd22;
	mov.u32 	%r32, %ctaid.x;
	mov.u32 	%r33, %ntid.x;
	mov.u32 	%r34, %tid.x;
	mad.lo.s32 	%r68, %r32, %r33, %r34;
	setp.ge.s32 	%p1, %r68, %r28;
	@%p1 bra 	$L__BB17_21;
	ld.param.u32 	%r61, [_Z16transpose_kernelPKfPfiiii_param_5];
	ld.param.u32 	%r57, [_Z16transpose_kernelPKfPfiiii_param_3];
	min.s32 	%r35, %r57, %r30;
	min.s32 	%r36, %r35, %r61;
	setp.lt.s32 	%p2, %r36, 1;
	@%p2 bra 	$L__BB17_21;
	ld.param.u32 	%r62, [_Z16transpose_kernelPKfPfiiii_param_5];
	and.b32  	%r2, %r62, 15;
	and.b32  	%r3, %r62, 7;
	mul.wide.u32 	%rd2, %r30, 4;
	shl.b32 	%r4, %r30, 4;
	mul.wide.u32 	%rd23, %r30, 8;
	add.s64 	%rd3, %rd1, %rd23;
	mul.wide.u32 	%rd24, %r30, 12;
	add.s64 	%rd4, %rd1, %rd24;
	mul.wide.u32 	%rd25, %r30, 16;
	add.s64 	%rd5, %rd1, %rd25;
	mul.wide.u32 	%rd26, %r30, 20;
	add.s64 	%rd6, %rd1, %rd26;
	mul.wide.u32 	%rd27, %r30, 24;
	add.s64 	%rd7, %rd1, %rd27;
	mul.wide.u32 	%rd28, %r30, 28;
	add.s64 	%rd8, %rd1, %rd28;
	mul.wide.u32 	%rd29, %r30, 32;
	add.s64 	%rd9, %rd1, %rd29;
	mul.wide.u32 	%rd30, %r30, 36;
	add.s64 	%rd10, %rd1, %rd30;
	mul.wide.u32 	%rd31, %r30, 40;
	add.s64 	%rd11, %rd1, %rd31;
	mul.wide.u32 	%rd32, %r30, 44;
	add.s64 	%rd12, %rd1, %rd32;
	mul.wide.u32 	%rd33, %r30, 48;
	add.s64 	%rd13, %rd1, %rd33;
	mul.wide.u32 	%rd34, %r30, 52;
	add.s64 	%rd14, %rd1, %rd34;
	mul.wide.u32 	%rd35, %r30, 56;
	add.s64 	%rd15, %rd1, %rd35;
	mul.wide.u32 	%rd36, %r30, 60;
	add.s64 	%rd16, %rd1, %rd36;
$L__BB17_3:
	mov.b32 	%r69, 0;
$L__BB17_4:
	mov.b32 	%r70, 0;
$L__BB17_5:
	ld.param.u32 	%r63, [_Z16transpose_kernelPKfPfiiii_param_5];
	ld.param.u32 	%r58, [_Z16transpose_kernelPKfPfiiii_param_3];
	setp.lt.u32 	%p3, %r63, 16;
	mul.lo.s32 	%r40, %r63, %r30;
	mad.lo.s32 	%r41, %r68, %r58, %r69;
	mul.lo.s32 	%r42, %r40, %r41;
	mad.lo.s32 	%r8, %r70, %r63, %r42;
	add.s32 	%r72, %r70, %r42;
	mov.b32 	%r75, 0;
	@%p3 bra 	$L__BB17_8;
	ld.param.u32 	%r64, [_Z16transpose_kernelPKfPfiiii_param_5];
	and.b32  	%r43, %r64, 2147483632;
	neg.s32 	%r73, %r43;
	mov.u32 	%r71, %r8;
$L__BB17_7:
	.pragma "nounroll";
	ld.param.u32 	%r65, [_Z16transpose_kernelPKfPfiiii_param_5];
	ld.param.u64 	%rd78, [_Z16transpose_kernelPKfPfiiii_param_0];
	and.b32  	%r75, %r65, 2147483632;
	mul.wide.s32 	%rd37, %r72, 4;
	add.s64 	%rd38, %rd1, %rd37;
	add.s64 	%rd39, %rd38, %rd2;
	add.s64 	%rd40, %rd3, %rd37;
	add.s64 	%rd41, %rd4, %rd37;
	add.s64 	%rd42, %rd5, %rd37;
	add.s64 	%rd43, %rd6, %rd37;
	add.s64 	%rd44, %rd7, %rd37;
	add.s64 	%rd45, %rd8, %rd37;
	add.s64 	%rd46, %rd9, %rd37;
	add.s64 	%rd47, %rd10, %rd37;
	add.s64 	%rd48, %rd11, %rd37;
	add.s64 	%rd49, %rd12, %rd37;
	add.s64 	%rd50, %rd13, %rd37;
	add.s64 	%rd51, %rd14, %rd37;
	add.s64 	%rd52, %rd15, %rd37;
	add.s64 	%rd53, %rd16, %rd37;
	mul.wide.s32 	%rd54, %r71, 4;
	cvta.to.global.u64 	%rd55, %rd78;
	add.s64 	%rd56, %rd55, %rd54;
	ld.global.f32 	%f1, [%rd56];
	st.global.f32 	[%rd38], %f1;
	ld.global.f32 	%f2, [%rd56+4];
	st.global.f32 	[%rd39], %f2;
	ld.global.f32 	%f3, [%rd56+8];
	st.global.f32 	[%rd40], %f3;
	ld.global.f32 	%f4, [%rd56+12];
	st.global.f32 	[%rd41], %f4;
	ld.global.f32 	%f5, [%rd56+16];
	st.global.f32 	[%rd42], %f5;
	ld.global.f32 	%f6, [%rd56+20];
	st.global.f32 	[%rd43], %f6;
	ld.global.f32 	%f7, [%rd56+24];
	st.global.f32 	[%rd44], %f7;
	ld.global.f32 	%f8, [%rd56+28];
	st.global.f32 	[%rd45], %f8;
	ld.global.f32 	%f9, [%rd56+32];
	st.global.f32 	[%rd46], %f9;
	ld.global.f32 	%f10, [%rd56+36];
	st.global.f32 	[%rd47], %f10;
	ld.global.f32 	%f11, [%rd56+40];
	st.global.f32 	[%rd48], %f11;
	ld.global.f32 	%f12, [%rd56+44];
	st.global.f32 	[%rd49], %f12;
	ld.global.f32 	%f13, [%rd56+48];
	st.global.f32 	[%rd50], %f13;
	ld.global.f32 	%f14, [%rd56+52];
	st.global.f32 	[%rd51], %f14;
	ld.global.f32 	%f15, [%rd56+56];
	st.global.f32 	[%rd52], %f15;
	ld.global.f32 	%f16, [%rd56+60];
	st.global.f32 	[%rd53], %f16;
	add.s32 	%r73, %r73, 16;
	add.s32 	%r72, %r72, %r4;
	add.s32 	%r71, %r71, 16;
	setp.ne.s32 	%p4, %r73, 0;
	@%p4 bra 	$L__BB17_7;
$L__BB17_8:
	setp.eq.s32 	%p5, %r2, 0;
	@%p5 bra 	$L__BB17_18;
	ld.param.u32 	%r66, [_Z16transpose_kernelPKfPfiiii_param_5];
	ld.param.u32 	%r59, [_Z16transpose_kernelPKfPfiiii_param_3];
	ld.param.u64 	%rd79, [_Z16transpose_kernelPKfPfiiii_param_0];
	cvta.to.global.u64 	%rd17, %rd79;
	mul.lo.s32 	%r44, %r66, %r30;
	mad.lo.s32 	%r45, %r68, %r59, %r69;
	mad.lo.s32 	%r19, %r44, %r45, %r70;
	add.s32 	%r46, %r2, -1;
	setp.lt.u32 	%p6, %r46, 7;
	@%p6 bra 	$L__BB17_11;
	add.s32 	%r47, %r8, %r75;
	mul.wide.s32 	%rd57, %r47, 4;
	add.s64 	%rd58, %rd17, %rd57;
	ld.global.f32 	%f17, [%rd58];
	mad.lo.s32 	%r48, %r75, %r30, %r19;
	mul.wide.s32 	%rd59, %r48, 4;
	add.s64 	%rd60, %rd1, %rd59;
	st.global.f32 	[%rd60], %f17;
	ld.global.f32 	%f18, [%rd58+4];
	add.s64 	%rd61, %rd60, %rd2;
	st.global.f32 	[%rd61], %f18;
	ld.global.f32 	%f19, [%rd58+8];
	add.s64 	%rd62, %rd61, %rd2;
	st.global.f32 	[%rd62], %f19;
	ld.global.f32 	%f20, [%rd58+12];
	add.s64 	%rd63, %rd62, %rd2;
	st.global.f32 	[%rd63], %f20;
	ld.global.f32 	%f21, [%rd58+16];
	add.s64 	%rd64, %rd63, %rd2;
	st.global.f32 	[%rd64], %f21;
	ld.global.f32 	%f22, [%rd58+20];
	add.s64 	%rd65, %rd64, %rd2;
	st.global.f32 	[%rd65], %f22;
	ld.global.f32 	%f23, [%rd58+24];
	add.s64 	%rd66, %rd65, %rd2;
	st.global.f32 	[%rd66], %f23;
	ld.global.f32 	%f24, [%rd58+28];
	add.s64 	%rd67, %rd66, %rd2;
	st.global.f32 	[%rd67], %f24;
	add.s32 	%r75, %r75, 8;
$L__BB17_11:
	setp.eq.s32 	%p7, %r3, 0;
	@%p7 bra 	$L__BB17_18;
	add.s32 	%r49, %r3, -1;
	setp.lt.u32 	%p8, %r49, 3;
	@%p8 bra 	$L__BB17_14;
	add.s32 	%r50, %r8, %r75;
	mul.wide.s32 	%rd68, %r50, 4;
	add.s64 	%rd69, %rd17, %rd68;
	ld.global.f32 	%f25, [%rd69];
	mad.lo.s32 	%r51, %r75, %r30, %r19;
	mul.wide.s32 	%rd70, %r51, 4;
	add.s64 	%rd71, %rd1, %rd70;
	st.global.f32 	[%rd71], %f25;
	ld.global.f32 	%f26, [%rd69+4];
	add.s64 	%rd72, %rd71, %rd2;
	st.global.f32 	[%rd72], %f26;
	ld.global.f32 	%f27, [%rd69+8];
	add.s64 	%rd73, %rd72, %rd2;
	st.global.f32 	[%rd73], %f27;
	ld.global.f32 	%f28, [%rd69+12];
	add.s64 	%rd74, %rd73, %rd2;
	st.global.f32 	[%rd74], %f28;
	add.s32 	%r75, %r75, 4;
$L__BB17_14:
	ld.param.u32 	%r67, [_Z16transpose_kernelPKfPfiiii_param_5];
	and.b32  	%r24, %r67, 3;
	setp.eq.s32 	%p9, %r24, 0;
	@%p9 bra 	$L__BB17_18;
	setp.eq.s32 	%p10, %r24, 1;
	add.s32 	%r52, %r8, %r75;
	mul.wide.s32 	%rd75, %r52, 4;
	add.s64 	%rd18, %rd17, %rd75;
	ld.global.f32 	%f29, [%rd18];
	mad.lo.s32 	%r53, %r75, %r30, %r19;
	mul.wide.s32 	%rd76, %r53, 4;
	add.s64 	%rd19, %rd1, %rd76;
	st.global.f32 	[%rd19], %f29;
	@%p10 bra 	$L__BB17_18;
	setp.eq.s32 	%p11, %r24, 2;
	ld.global.f32 	%f30, [%rd18+4];
	add.s64 	%rd20, %rd19, %rd2;
	st.global.f32 	[%rd20], %f30;
	@%p11 bra 	$L__BB17_18;
	ld.global.f32 	%f31, [%rd18+8];
	add.s64 	%rd77, %rd20, %rd2;
	st.global.f32 	[%rd77], %f31;
$L__BB17_18:
	add.s32 	%r70, %r70, 1;
	setp.ne.s32 	%p12, %r70, %r30;
	@%p12 bra 	$L__BB17_5;
	ld.param.u32 	%r60, [_Z16transpose_kernelPKfPfiiii_param_3];
	add.s32 	%r69, %r69, 1;
	setp.ne.s32 	%p13, %r69, %r60;
	@%p13 bra 	$L__BB17_4;
	ld.param.u32 	%r56, [_Z16transpose_kernelPKfPfiiii_param_2];
	mov.u32 	%r54, %ntid.x;
	mov.u32 	%r55, %nctaid.x;
	mad.lo.s32 	%r68, %r54, %r55, %r68;
	setp.lt.s32 	%p14, %r68, %r56;
	@%p14 bra 	$L__BB17_3;
$L__BB17_21:
	ret;

}


// ===== COMPILED SASS (sm_100) =====

	.target	sm_100

	.elftype	@"ET_EXEC"


//--------------------- .note.nv.tkinfo           --------------------------
	.section	.note.nv.tkinfo,"",@"SHT_NOTE"
	.sectionflags	@"SHF_NOTE_NV_TKINFO"
	.tkinfo
        /*0018*/ 	.word	0x00000002
        /*0030*/ 	.string	""
        /*0030*/ 	.string	"ptxas"
        /*0030*/ 	.string	"Cuda compilation tools, release 13.0, V13.0.88"
        /*0030*/ 	.string	"Build cuda_13.0.r13.0/compiler.36424714_0"
        /*0030*/ 	.string	"-arch sm_100 -m 64 "



//--------------------- .note.nv.cuinfo           --------------------------
	.section	.note.nv.cuinfo,"",@"SHT_NOTE"
	.sectionflags	@"SHF_NOTE_NV_CUINFO"
        /*0018*/ 	.short	0x0002
        /*001a*/ 	.short	0x0064
        /*001c*/ 	.short	0x0082
	.zero		2


//--------------------- .nv.info                  --------------------------
	.section	.nv.info,"",@"SHT_CUDA_INFO"
	.align	4


	//----- nvinfo : EIATTR_REGCOUNT
	.align		4
        /*0000*/ 	.byte	0x04, 0x2f
        /*0002*/ 	.short	(.L_1 - .L_0)
	.align		4
.L_0:
        /*0004*/ 	.word	index@(_Z10add_kernelPKfS0_Pfi)
        /*0008*/ 	.word	0x0000000c


	//----- nvinfo : EIATTR_FRAME_SIZE
	.align		4
.L_1:
        /*000c*/ 	.byte	0x04, 0x11
        /*000e*/ 	.short	(.L_3 - .L_2)
	.align		4
.L_2:
        /*0010*/ 	.word	index@(_Z10add_kernelPKfS0_Pfi)
        /*0014*/ 	.word	0x00000000


	//----- nvinfo : EIATTR_REGCOUNT
	.align		4
.L_3:
        /*0018*/ 	.byte	0x04, 0x2f
        /*001a*/ 	.short	(.L_5 - .L_4)
	.align		4
.L_4:
        /*001c*/ 	.word	index@(_Z16add_const_kernelPKfS0_Pfi)
        /*0020*/ 	.word	0x0000000c


	//----- nvinfo : EIATTR_FRAME_SIZE
	.align		4
.L_5:
        /*0024*/ 	.byte	0x04, 0x11
        /*0026*/ 	.short	(.L_7 - .L_6)
	.align		4
.L_6:
        /*0028*/ 	.word	index@(_Z16add_const_kernelPKfS0_Pfi)
        /*002c*/ 	.word	0x00000000


	//----- nvinfo : EIATTR_REGCOUNT
	.align		4
.L_7:
        /*0030*/ 	.byte	0x04, 0x2f
        /*0032*/ 	.short	(.L_9 - .L_8)
	.align		4
.L_8:
        /*0034*/ 	.word	index@(_Z10sub_kernelPKfS0_Pfi)
        /*0038*/ 	.word	0x0000000c


	//----- nvinfo : EIATTR_FRAME_SIZE
	.align		4
.L_9:
        /*003c*/ 	.byte	0x04, 0x11
        /*003e*/ 	.short	(.L_11 - .L_10)
	.align		4
.L_10:
        /*0040*/ 	.word	index@(_Z10sub_kernelPKfS0_Pfi)
        /*0044*/ 	.word	0x00000000


	//----- nvinfo : EIATTR_REGCOUNT
	.align		4
.L_11:
        /*0048*/ 	.byte	0x04, 0x2f
        /*004a*/ 	.short	(.L_13 - .L_12)
	.align		4
.L_12:
        /*004c*/ 	.word	index@(_Z16sub_const_kernelPKfS0_Pfi)
        /*0050*/ 	.word	0x0000000c


	//----- nvinfo : EIATTR_FRAME_SIZE
	.align		4
.L_13:
        /*0054*/ 	.byte	0x04, 0x11
        /*0056*/ 	.short	(.L_15 - .L_14)
	.align		4
.L_14:
        /*0058*/ 	.word	index@(_Z16sub_const_kernelPKfS0_Pfi)
        /*005c*/ 	.word	0x00000000


	//----- nvinfo : EIATTR_REGCOUNT
	.align		4
.L_15:
        /*0060*/ 	.byte	0x04, 0x2f
        /*0062*/ 	.short	(.L_17 - .L_16)
	.align		4
.L_16:
        /*0064*/ 	.word	index@(_Z10mul_kernelPKfS0_Pfi)
        /*0068*/ 	.word	0x0000000c


	//----- nvinfo : EIATTR_FRAME_SIZE
	.align		4
.L_17:
        /*006c*/ 	.byte	0x04, 0x11
        /*006e*/ 	.short	(.L_19 - .L_18)
	.align		4
.L_18:
        /*0070*/ 	.word	index@(_Z10mul_kernelPKfS0_Pfi)
        /*0074*/ 	.word	0x00000000


	//----- nvinfo : EIATTR_REGCOUNT
	.align		4
.L_19:
        /*0078*/ 	.byte	0x04, 0x2f
        /*007a*/ 	.short	(.L_21 - .L_20)
	.align		4
.L_20:
        /*007c*/ 	.word	index@(_Z16mul_const_kernelPKfS0_Pfi)
        /*0080*/ 	.word	0x0000000c


	//----- nvinfo : EIATTR_FRAME_SIZE
	.align		4
.L_21:
        /*0084*/ 	.byte	0x04, 0x11
        /*0086*/ 	.short	(.L_23 - .L_22)
	.align		4
.L_22:
        /*0088*/ 	.word	index@(_Z16mul_const_kernelPKfS0_Pfi)
        /*008c*/ 	.word	0x00000000


	//----- nvinfo : EIATTR_REGCOUNT
	.align		4
.L_23:
        /*0090*/ 	.byte	0x04, 0x2f
        /*0092*/ 	.short	(.L_25 - .L_24)
	.align		4
.L_24:
        /*0094*/ 	.word	index@(_Z10div_kernelPKfS0_Pfi)
        /*0098*/ 	.word	0x00000010


	//----- nvinfo : EIATTR_FRAME_SIZE
	.align		4
.L_25:
        /*009c*/ 	.byte	0x04, 0x11
        /*009e*/ 	.short	(.L_27 - .L_26)
	.align		4
.L_26:
        /*00a0*/ 	.word	index@($__internal_2_$__cuda_sm3x_div_rn_noftz_f32_slowpath)
        /*00a4*/ 	.word	0x00000000


	//----- nvinfo : EIATTR_FRAME_SIZE
	.align		4
.L_27:
        /*00a8*/ 	.byte	0x04, 0x11
        /*00aa*/ 	.short	(.L_29 - .L_28)
	.align		4
.L_28:
        /*00ac*/ 	.word	index@(_Z10div_kernelPKfS0_Pfi)
        /*00b0*/ 	.word	0x00000000


	//----- nvinfo : EIATTR_REGCOUNT
	.align		4
.L_29:
        /*00b4*/ 	.byte	0x04, 0x2f
        /*00b6*/ 	.short	(.L_31 - .L_30)
	.align		4
.L_30:
        /*00b8*/ 	.word	index@(_Z16div_const_kernelPKfS0_Pfi)
        /*00bc*/ 	.word	0x00000010


	//----- nvinfo : EIATTR_FRAME_SIZE
	.align		4
.L_31:
        /*00c0*/ 	.byte	0x04, 0x11
        /*00c2*/ 	.short	(.L_33 - .L_32)
	.align		4
.L_32:
        /*00c4*/ 	.word	index@($__internal_1_$__cuda_sm3x_div_rn_noftz_f32_slowpath)
        /*00c8*/ 	.word	0x00000000


	//----- nvinfo : EIATTR_FRAME_SIZE
	.align		4
.L_33:
        /*00cc*/ 	.byte	0x04, 0x11
        /*00ce*/ 	.short	(.L_35 - .L_34)
	.align		4
.L_34:
        /*00d0*/ 	.word	index@(_Z16div_const_kernelPKfS0_Pfi)
        /*00d4*/ 	.word	0x00000000


	//----- nvinfo : EIATTR_REGCOUNT
	.align		4
.L_35:
        /*00d8*/ 	.byte	0x04, 0x2f
        /*00da*/ 	.short	(.L_37 - .L_36)
	.align		4
.L_36:
        /*00dc*/ 	.word	index@(_Z11sqrt_kernelPKfPfi)
        /*00e0*/ 	.word	0x0000000c


	//----- nvinfo : EIATTR_FRAME_SIZE
	.align		4
.L_37:
        /*00e4*/ 	.byte	0x04, 0x11
        /*00e6*/ 	.short	(.L_39 - .L_38)
	.align		4
.L_38:
        /*00e8*/ 	.word	index@($__internal_0_$__cuda_sm20_sqrt_rn_f32_slowpath)
        /*00ec*/ 	.word	0x00000000


	//----- nvinfo : EIATTR_FRAME_SIZE
	.align		4
.L_39:
        /*00f0*/ 	.byte	0x04, 0x11
        /*00f2*/ 	.short	(.L_41 - .L_40)
	.align		4
.L_40:
        /*00f4*/ 	.word	index@(_Z11sqrt_kernelPKfPfi)
        /*00f8*/ 	.word	0x00000000


	//----- nvinfo : EIATTR_REGCOUNT
	.align		4
.L_41:
        /*00fc*/ 	.byte	0x04, 0x2f
        /*00fe*/ 	.short	(.L_43 - .L_42)
	.align		4
.L_42:
        /*0100*/ 	.word	index@(_Z10exp_kernelPKfPfi)
        /*0104*/ 	.word	0x0000000c


	//----- nvinfo : EIATTR_FRAME_SIZE
	.align		4
.L_43:
        /*0108*/ 	.byte	0x04, 0x11
        /*010a*/ 	.short	(.L_45 - .L_44)
	.align		4
.L_44:
        /*010c*/ 	.word	index@(_Z10exp_kernelPKfPfi)
        /*0110*/ 	.word	0x00000000


	//----- nvinfo : EIATTR_REGCOUNT
	.align		4
.L_45:
        /*0114*/ 	.byte	0x04, 0x2f
        /*0116*/ 	.short	(.L_47 - .L_46)
	.align		4
.L_46:
        /*0118*/ 	.word	index@(_Z11relu_kernelPKfPfi)
        /*011c*/ 	.word	0x0000000a


	//----- nvinfo : EIATTR_FRAME_SIZE
	.align		4
.L_47:
        /*0120*/ 	.byte	0x04, 0x11
        /*0122*/ 	.short	(.L_49 - .L_48)
	.align		4
.L_48:
        /*0124*/ 	.word	index@(_Z11relu_kernelPKfPfi)
        /*0128*/ 	.word	0x00000000


	//----- nvinfo : EIATTR_REGCOUNT
	.align		4
.L_49:
        /*012c*/ 	.byte	0x04, 0x2f
        /*012e*/ 	.short	(.L_51 - .L_50)
	.align		4
.L_50:
        /*0130*/ 	.word	index@(_Z10log_kernelPKfPfi)
        /*0134*/ 	.word	0x0000000c


	//----- nvinfo : EIATTR_FRAME_SIZE
	.align		4
.L_51:
        /*0138*/ 	.byte	0x04, 0x11
        /*013a*/ 	.short	(.L_53 - .L_52)
	.align		4
.L_52:
        /*013c*/ 	.word	index@(_Z10log_kernelPKfPfi)
        /*0140*/ 	.word	0x00000000


	//----- nvinfo : EIATTR_REGCOUNT
	.align		4
.L_53:
        /*0144*/ 	.byte	0x04, 0x2f
        /*0146*/ 	.short	(.L_55 - .L_54)
	.align		4
.L_54:
        /*0148*/ 	.word	index@(_Z10pow_kernelPKfS0_Pfi)
        /*014c*/ 	.word	0x0000000e


	//----- nvinfo : EIATTR_FRAME_SIZE
	.align		4
.L_55:
        /*0150*/ 	.byte	0x04, 0x11
        /*0152*/ 	.short	(.L_57 - .L_56)
	.align		4
.L_56:
        /*0154*/ 	.word	index@(_Z10pow_kernelPKfS0_Pfi)
        /*0158*/ 	.word	0x00000000


	//----- nvinfo : EIATTR_REGCOUNT
	.align		4
.L_57:
        /*015c*/ 	.byte	0x04, 0x2f
        /*015e*/ 	.short	(.L_59 - .L_58)
	.align		4
.L_58:
        /*0160*/ 	.word	index@(_Z16pow_const_kernelPKffPfi)
        /*0164*/ 	.word	0x0000000f


	//----- nvinfo : EIATTR_FRAME_SIZE
	.align		4
.L_59:
        /*0168*/ 	.byte	0x04, 0x11
        /*016a*/ 	.short	(.L_61 - .L_60)
	.align		4
.L_60:
        /*016c*/ 	.word	index@(_Z16pow_const_kernelPKffPfi)
        /*0170*/ 	.word	0x00000000


	//----- nvinfo : EIATTR_REGCOUNT
	.align		4
.L_61:
        /*0174*/ 	.byte	0x04, 0x2f
        /*0176*/ 	.short	(.L_63 - .L_62)
	.align		4
.L_62:
        /*0178*/ 	.word	index@(_Z21compare_arrays_kernelPKfS0_Pffi)
        /*017c*/ 	.word	0x0000000a


	//----- nvinfo : EIATTR_FRAME_SIZE
	.align		4
.L_63:
        /*0180*/ 	.byte	0x04, 0x11
        /*0182*/ 	.short	(.L_65 - .L_64)
	.align		4
.L_64:
        /*0184*/ 	.word	index@(_Z21compare_arrays_kernelPKfS0_Pffi)
        /*0188*/ 	.word	0x00000000


	//----- nvinfo : EIATTR_REGCOUNT
	.align		4
.L_65:
        /*018c*/ 	.byte	0x04, 0x2f
        /*018e*/ 	.short	(.L_67 - .L_66)
	.align		4
.L_66:
        /*0190*/ 	.word	index@(_Z18matmul_cuda_kernelPKfS0_Pfiii)
        /*0194*/ 	.word	0x00000020


	//----- nvinfo : EIATTR_FRAME_SIZE
	.align		4
.L_67:
        /*0198*/ 	.byte	0x04, 0x11
        /*019a*/ 	.short	(.L_69 - .L_68)
	.align		4
.L_68:
        /*019c*/ 	.word	index@(_Z18matmul_cuda_kernelPKfS0_Pfiii)
        /*01a0*/ 	.word	0x00000000


	//----- nvinfo : EIATTR_REGCOUNT
	.align		4
.L_69:
        /*01a4*/ 	.byte	0x04, 0x2f
        /*01a6*/ 	.short	(.L_71 - .L_70)
	.align		4
.L_70:
        /*01a8*/ 	.word	index@(_Z23matmul_deep_cuda_kernelPKfS0_Pfiiiiiiii)
        /*01ac*/ 	.word	0x00000020


	//----- nvinfo : EIATTR_FRAME_SIZE
	.align		4
.L_71:
        /*01b0*/ 	.byte	0x04, 0x11
        /*01b2*/ 	.short	(.L_73 - .L_72)
	.align		4
.L_72:
        /*01b4*/ 	.word	index@(_Z23matmul_deep_cuda_kernelPKfS0_Pfiiiiiiii)
        /*01b8*/ 	.word	0x00000000


	//----- nvinfo : EIATTR_REGCOUNT
	.align		4
.L_73:
        /*01bc*/ 	.byte	0x04, 0x2f
        /*01be*/ 	.short	(.L_75 - .L_74)
	.align		4
.L_74:
        /*01c0*/ 	.word	index@(_Z16transpose_kernelPKfPfiiii)
        /*01c4*/ 	.word	0x00000020


	//----- nvinfo : EIATTR_FRAME_SIZE
	.align		4
.L_75:
        /*01c8*/ 	.byte	0x04, 0x11
        /*01ca*/ 	.short	(.L_77 - .L_76)
	.align		4
.L_76:
        /*01cc*/ 	.word	index@(_Z16transpose_kernelPKfPfiiii)
        /*01d0*/ 	.word	0x00000000


	//----- nvinfo : EIATTR_MIN_STACK_SIZE
	.align		4
.L_77:
        /*01d4*/ 	.byte	0x04, 0x12
        /*01d6*/ 	.short	(.L_79 - .L_78)
	.align		4
.L_78:
        /*01d8*/ 	.word	index@(_Z16transpose_kernelPKfPfiiii)
        /*01dc*/ 	.word	0x00000000


	//----- nvinfo : EIATTR_MIN_STACK_SIZE
	.align		4
.L_79:
        /*01e0*/ 	.byte	0x04, 0x12
        /*01e2*/ 	.short	(.L_81 - .L_80)
	.align		4
.L_80:
        /*01e4*/ 	.word	index@(_Z23matmul_deep_cuda_kernelPKfS0_Pfiiiiiiii)
        /*01e8*/ 	.word	0x00000000


	//----- nvinfo : EIATTR_MIN_STACK_SIZE
	.align		4
.L_81:
        /*01ec*/ 	.byte	0x04, 0x12
        /*01ee*/ 	.short	(.L_83 - .L_82)
	.align		4
.L_82:
        /*01f0*/ 	.word	index@(_Z18matmul_cuda_kernelPKfS0_Pfiii)
        /*01f4*/ 	.word	0x00000000


	//----- nvinfo : EIATTR_MIN_STACK_SIZE
	.align		4
.L_83:
        /*01f8*/ 	.byte	0x04, 0x12
        /*01fa*/ 	.short	(.L_85 - .L_84)
	.align		4
.L_84:
        /*01fc*/ 	.word	index@(_Z21compare_arrays_kernelPKfS0_Pffi)
        /*0200*/ 	.word	0x00000000


	//----- nvinfo : EIATTR_MIN_STACK_SIZE
	.align		4
.L_85:
        /*0204*/ 	.byte	0x04, 0x12
        /*0206*/ 	.short	(.L_87 - .L_86)
	.align		4
.L_86:
        /*0208*/ 	.word	index@(_Z16pow_const_kernelPKffPfi)
        /*020c*/ 	.word	0x00000000


	//----- nvinfo : EIATTR_MIN_STACK_SIZE
	.align		4
.L_87:
        /*0210*/ 	.byte	0x04, 0x12
        /*0212*/ 	.short	(.L_89 - .L_88)
	.align		4
.L_88:
        /*0214*/ 	.word	index@(_Z10pow_kernelPKfS0_Pfi)
        /*0218*/ 	.word	0x00000000


	//----- nvinfo : EIATTR_MIN_STACK_SIZE
	.align		4
.L_89:
        /*021c*/ 	.byte	0x04, 0x12
        /*021e*/ 	.short	(.L_91 - .L_90)
	.align		4
.L_90:
        /*0220*/ 	.word	index@(_Z10log_kernelPKfPfi)
        /*0224*/ 	.word	0x00000000


	//----- nvinfo : EIATTR_MIN_STACK_SIZE
	.align		4
.L_91:
        /*0228*/ 	.byte	0x04, 0x12
        /*022a*/ 	.short	(.L_93 - .L_92)
	.align		4
.L_92:
        /*022c*/ 	.word	index@(_Z11relu_kernelPKfPfi)
        /*0230*/ 	.word	0x00000000


	//----- nvinfo : EIATTR_MIN_STACK_SIZE
	.align		4
.L_93:
        /*0234*/ 	.byte	0x04, 0x12
        /*0236*/ 	.short	(.L_95 - .L_94)
	.align		4
.L_94:
        /*0238*/ 	.word	index@(_Z10exp_kernelPKfPfi)
        /*023c*/ 	.word	0x00000000


	//----- nvinfo : EIATTR_MIN_STACK_SIZE
	.align		4
.L_95:
        /*0240*/ 	.byte	0x04, 0x12
        /*0242*/ 	.short	(.L_97 - .L_96)
	.align		4
.L_96:
        /*0244*/ 	.word	index@(_Z11sqrt_kernelPKfPfi)
        /*0248*/ 	.word	0x00000000


	//----- nvinfo : EIATTR_MIN_STACK_SIZE
	.align		4
.L_97:
        /*024c*/ 	.byte	0x04, 0x12
        /*024e*/ 	.short	(.L_99 - .L_98)
	.align		4
.L_98:
        /*0250*/ 	.word	index@(_Z16div_const_kernelPKfS0_Pfi)
        /*0254*/ 	.word	0x00000000


	//----- nvinfo : EIATTR_MIN_STACK_SIZE
	.align		4
.L_99:
        /*0258*/ 	.byte	0x04, 0x12
        /*025a*/ 	.short	(.L_101 - .L_100)
	.align		4
.L_100:
        /*025c*/ 	.word	index@(_Z10div_kernelPKfS0_Pfi)
        /*0260*/ 	.word	0x00000000


	//----- nvinfo : EIATTR_MIN_STACK_SIZE
	.align		4
.L_101:
        /*0264*/ 	.byte	0x04, 0x12
        /*0266*/ 	.short	(.L_103 - .L_102)
	.align		4
.L_102:
        /*0268*/ 	.word	index@(_Z16mul_const_kernelPKfS0_Pfi)
        /*026c*/ 	.word	0x00000000


	//----- nvinfo : EIATTR_MIN_STACK_SIZE
	.align		4
.L_103:
        /*0270*/ 	.byte	0x04, 0x12
        /*0272*/ 	.short	(.L_105 - .L_104)
	.align		4
.L_104:
        /*0274*/ 	.word	index@(_Z10mul_kernelPKfS0_Pfi)
        /*0278*/ 	.word	0x00000000


	//----- nvinfo : EIATTR_MIN_STACK_SIZE
	.align		4
.L_105:
        /*027c*/ 	.byte	0x04, 0x12
        /*027e*/ 	.short	(.L_107 - .L_106)
	.align		4
.L_106:
        /*0280*/ 	.word	index@(_Z16sub_const_kernelPKfS0_Pfi)
        /*0284*/ 	.word	0x00000000


	//----- nvinfo : EIATTR_MIN_STACK_SIZE
	.align		4
.L_107:
        /*0288*/ 	.byte	0x04, 0x12
        /*028a*/ 	.short	(.L_109 - .L_108)
	.align		4
.L_108:
        /*028c*/ 	.word	index@(_Z10sub_kernelPKfS0_Pfi)
        /*0290*/ 	.word	0x00000000


	//----- nvinfo : EIATTR_MIN_STACK_SIZE
	.align		4
.L_109:
        /*0294*/ 	.byte	0x04, 0x12
        /*0296*/ 	.short	(.L_111 - .L_110)
	.align		4
.L_110:
        /*0298*/ 	.word	index@(_Z16add_const_kernelPKfS0_Pfi)
        /*029c*/ 	.word	0x00000000


	//----- nvinfo : EIATTR_MIN_STACK_SIZE
	.align		4
.L_111:
        /*02a0*/ 	.byte	0x04, 0x12
        /*02a2*/ 	.short	(.L_113 - .L_112)
	.align		4
.L_112:
        /*02a4*/ 	.word	index@(_Z10add_kernelPKfS0_Pfi)
        /*02a8*/ 	.word	0x00000000
.L_113:


//--------------------- .nv.compat                --------------------------
	.section	.nv.compat,"",@"SHT_CUDA_COMPAT_INFO"
	.align	4
        /*0000*/ 	.byte	0x02, 0x09, 0x00, 0x00, 0x02, 0x02, 0x01, 0x00, 0x02, 0x05, 0x05, 0x00, 0x03, 0x07, 0x01, 0x01
        /*0010*/ 	.byte	0x02, 0x03, 0x00, 0x00, 0x02, 0x06, 0x01, 0x00, 0x04, 0x0b, 0x08, 0x00, 0x01, 0x00, 0x00, 0x00
        /*0020*/ 	.byte	0x00, 0x00, 0x00, 0x00


//--------------------- .nv.info._Z16transpose_kernelPKfPfiiii --------------------------
	.section	.nv.info._Z16transpose_kernelPKfPfiiii,"",@"SHT_CUDA_INFO"
	.sectionflags	@""
	.align	4


	//----- nvinfo : EIATTR_CUDA_API_VERSION
	.align		4
        /*0000*/ 	.byte	0x04, 0x37
        /*0002*/ 	.short	(.L_115 - .L_114)
.L_114:
        /*0004*/ 	.word	0x00000082


	//----- nvinfo : EIATTR_KPARAM_INFO
	.align		4
.L_115:
        /*0008*/ 	.byte	0x04, 0x17
        /*000a*/ 	.short	(.L_117 - .L_116)
.L_116:
        /*000c*/ 	.word	0x00000000
        /*0010*/ 	.short	0x0005
        /*0012*/ 	.short	0x001c
        /*0014*/ 	.byte	0x00, 0xf0, 0x11, 0x00


	//----- nvinfo : EIATTR_KPARAM_INFO
	.align		4
.L_117:
        /*0018*/ 	.byte	0x04, 0x17
        /*001a*/ 	.short	(.L_119 - .L_118)
.L_118:
        /*001c*/ 	.word	0x00000000
        /*0020*/ 	.short	0x0004
        /*0022*/ 	.short	0x0018
        /*0024*/ 	.byte	0x00, 0xf0, 0x11, 0x00


	//----- nvinfo : EIATTR_KPARAM_INFO
	.align		4
.L_119:
        /*0028*/ 	.byte	0x04, 0x17
        /*002a*/ 	.short	(.L_121 - .L_120)
.L_120:
        /*002c*/ 	.word	0x00000000
        /*0030*/ 	.short	0x0003
        /*0032*/ 	.short	0x0014
        /*0034*/ 	.byte	0x00, 0xf0, 0x11, 0x00


	//----- nvinfo : EIATTR_KPARAM_INFO
	.align		4
.L_121:
        /*0038*/ 	.byte	0x04, 0x17
        /*003a*/ 	.short	(.L_123 - .L_122)
.L_122:
        /*003c*/ 	.word	0x00000000
        /*0040*/ 	.short	0x0002
        /*0042*/ 	.short	0x0010
        /*0044*/ 	.byte	0x00, 0xf0, 0x11, 0x00


	//----- nvinfo : EIATTR_KPARAM_INFO
	.align		4
.L_123:
        /*0048*/ 	.byte	0x04, 0x17
        /*004a*/ 	.short	(.L_125 - .L_124)
.L_124:
        /*004c*/ 	.word	0x00000000
        /*0050*/ 	.short	0x0001
        /*0052*/ 	.short	0x0008
        /*0054*/ 	.byte	0x00, 0xf5, 0x21, 0x00


	//----- nvinfo : EIATTR_KPARAM_INFO
	.align		4
.L_125:
        /*0058*/ 	.byte	0x04, 0x17
        /*005a*/ 	.short	(.L_127 - .L_126)
.L_126:
        /*005c*/ 	.word	0x00000000
        /*0060*/ 	.short	0x0000
        /*0062*/ 	.short	0x0000
        /*0064*/ 	.byte	0x00, 0xf5, 0x21, 0x00


	//----- nvinfo : EIATTR_SPARSE_MMA_MASK
	.align		4
.L_127:
        /*0068*/ 	.byte	0x03, 0x50
        /*006a*/ 	.short	0x0000


	//----- nvinfo : EIATTR_MAXREG_COUNT
	.align		4
        /*006c*/ 	.byte	0x03, 0x1b
        /*006e*/ 	.short	0x00ff


	//----- nvinfo : EIATTR_MERCURY_ISA_VERSION
	.align		4
        /*0070*/ 	.byte	0x03, 0x5f
        /*0072*/ 	.short	0x0101


	//----- nvinfo : EIATTR_VRC_CTA_INIT_COUNT
	.align		4
        /*0074*/ 	.byte	0x02, 0x4a
	.zero		1
	.zero		1


	//----- nvinfo : EIATTR_EXIT_INSTR_OFFSETS
	.align		4
        /*0078*/ 	.byte	0x04, 0x1c
        /*007a*/ 	.short	(.L_129 - .L_128)


	//   ....[0]....
.L_128:
        /*007c*/ 	.word	0x00000070


	//   ....[1]....
        /*0080*/ 	.word	0x000000e0


	//   ....[2]....
        /*0084*/ 	.word	0x00000cc0


	//----- nvinfo : EIATTR_CRS_STACK_SIZE
	.align		4
.L_129:
        /*0088*/ 	.byte	0x04, 0x1e
        /*008a*/ 	.short	(.L_131 - .L_130)
.L_130:
        /*008c*/ 	.word	0x00000000


	//----- nvinfo : EIATTR_CBANK_PARAM_SIZE
	.align		4
.L_131:
        /*0090*/ 	.byte	0x03, 0x19
        /*0092*/ 	.short	0x0020


	//----- nvinfo : EIATTR_PARAM_CBANK
	.align		4
        /*0094*/ 	.byte	0x04, 0x0a
        /*0096*/ 	.short	(.L_133 - .L_132)
	.align		4
.L_132:
        /*0098*/ 	.word	index@(.nv.constant0._Z16transpose_kernelPKfPfiiii)
        /*009c*/ 	.short	0x0380
        /*009e*/ 	.short	0x0020


	//----- nvinfo : EIATTR_SW_WAR
	.align		4
.L_133:
        /*00a0*/ 	.byte	0x04, 0x36
        /*00a2*/ 	.short	(.L_135 - .L_134)
.L_134:
        /*00a4*/ 	.word	0x00000008
.L_135:


//--------------------- .nv.info._Z23matmul_deep_cuda_kernelPKfS0_Pfiiiiiiii --------------------------
	.section	.nv.info._Z23matmul_deep_cuda_kernelPKfS0_Pfiiiiiiii,"",@"SHT_CUDA_INFO"
	.sectionflags	@""
	.align	4


	//----- nvinfo : EIATTR_CUDA_API_VERSION
	.align		4
        /*0000*/ 	.byte	0x04, 0x37
        /*0002*/ 	.short	(.L_137 - .L_136)
.L_136:
        /*0004*/ 	.word	0x00000082


	//----- nvinfo : EIATTR_KPARAM_INFO
	.align		4
.L_137:
        /*0008*/ 	.byte	0x04, 0x17
        /*000a*/ 	.short	(.L_139 - .L_138)
.L_138:
        /*000c*/ 	.word	0x00000000
        /*0010*/ 	.short	0x000a
        /*0012*/ 	.short	0x0034
        /*0014*/ 	.byte	0x00, 0xf0, 0x11, 0x00


	//----- nvinfo : EIATTR_KPARAM_INFO
	.align		4
.L_139:
        /*0018*/ 	.byte	0x04, 0x17
        /*001a*/ 	.short	(.L_141 - .L_140)
.L_140:
        /*001c*/ 	.word	0x00000000
        /*0020*/ 	.short	0x0009
        /*0022*/ 	.short	0x0030
        /*0024*/ 	.byte	0x00, 0xf0, 0x11, 0x00


	//----- nvinfo : EIATTR_KPARAM_INFO
	.align		4
.L_141:
        /*0028*/ 	.byte	0x04, 0x17
        /*002a*/ 	.short	(.L_143 - .L_142)
.L_142:
        /*002c*/ 	.word	0x00000000
        /*0030*/ 	.short	0x0008
        /*0032*/ 	.short	0x002c
        /*0034*/ 	.byte	0x00, 0xf0, 0x11, 0x00


	//----- nvinfo : EIATTR_KPARAM_INFO
	.align		4
.L_143:
        /*0038*/ 	.byte	0x04, 0x17
        /*003a*/ 	.short	(.L_145 - .L_144)
.L_144:
        /*003c*/ 	.word	0x00000000
        /*0040*/ 	.short	0x0007
        /*0042*/ 	.short	0x0028
        /*0044*/ 	.byte	0x00, 0xf0, 0x11, 0x00


	//----- nvinfo : EIATTR_KPARAM_INFO
	.align		4
.L_145:
        /*0048*/ 	.byte	0x04, 0x17
        /*004a*/ 	.short	(.L_147 - .L_146)
.L_146:
        /*004c*/ 	.word	0x00000000
        /*0050*/ 	.short	0x0006
        /*0052*/ 	.short	0x0024
        /*0054*/ 	.byte	0x00, 0xf0, 0x11, 0x00


	//----- nvinfo : EIATTR_KPARAM_INFO
	.align		4
.L_147:
        /*0058*/ 	.byte	0x04, 0x17
        /*005a*/ 	.short	(.L_149 - .L_148)
.L_148:
        /*005c*/ 	.word	0x00000000
        /*0060*/ 	.short	0x0005
        /*0062*/ 	.short	0x0020
        /*0064*/ 	.byte	0x00, 0xf0, 0x11, 0x00


	//----- nvinfo : EIATTR_KPARAM_INFO
	.align		4
.L_149:
        /*0068*/ 	.byte	0x04, 0x17
        /*006a*/ 	.short	(.L_151 - .L_150)
.L_150:
        /*006c*/ 	.word	0x00000000
        /*0070*/ 	.short	0x0004
        /*0072*/ 	.short	0x001c
        /*0074*/ 	.byte	0x00, 0xf0, 0x11, 0x00


	//----- nvinfo : EIATTR_KPARAM_INFO
	.align		4
.L_151:
        /*0078*/ 	.byte	0x04, 0x17
        /*007a*/ 	.short	(.L_153 - .L_152)
.L_152:
        /*007c*/ 	.word	0x00000000
        /*0080*/ 	.short	0x0003
        /*0082*/ 	.short	0x0018
        /*0084*/ 	.byte	0x00, 0xf0, 0x11, 0x00


	//----- nvinfo : EIATTR_KPARAM_INFO
	.align		4
.L_153:
        /*0088*/ 	.byte	0x04, 0x17
        /*008a*/ 	.short	(.L_155 - .L_154)
.L_154:
        /*008c*/ 	.word	0x00000000
        /*0090*/ 	.short	0x0002
        /*0092*/ 	.short	0x0010
        /*0094*/ 	.byte	0x00, 0xf5, 0x21, 0x00


	//----- nvinfo : EIATTR_KPARAM_INFO
	.align		4
.L_155:
        /*0098*/ 	.byte	0x04, 0x17
        /*009a*/ 	.short	(.L_157 - .L_156)
.L_156:
        /*009c*/ 	.word	0x00000000
        /*00a0*/ 	.short	0x0001
        /*00a2*/ 	.short	0x0008
        /*00a4*/ 	.byte	0x00, 0xf5, 0x21, 0x00


	//----- nvinfo : EIATTR_KPARAM_INFO
	.align		4
.L_157:
        /*00a8*/ 	.byte	0x04, 0x17
        /*00aa*/ 	.short	(.L_159 - .L_158)
.L_158:
        /*00ac*/ 	.word	0x00000000
        /*00b0*/ 	.short	0x0000
        /*00b2*/ 	.short	0x0000
        /*00b4*/ 	.byte	0x00, 0xf5, 0x21, 0x00


	//----- nvinfo : EIATTR_SPARSE_MMA_MASK
	.align		4
.L_159:
        /*00b8*/ 	.byte	0x03, 0x50
        /*00ba*/ 	.short	0x0000


	//----- nvinfo : EIATTR_MAXREG_COUNT
	.align		4
        /*00bc*/ 	.byte	0x03, 0x1b
        /*00be*/ 	.short	0x00ff


	//----- nvinfo : EIATTR_MERCURY_ISA_VERSION
	.align		4
        /*00c0*/ 	.byte	0x03, 0x5f
        /*00c2*/ 	.short	0x0101


	//----- nvinfo : EIATTR_VRC_CTA_INIT_COUNT
	.align		4
        /*00c4*/ 	.byte	0x02, 0x4a
	.zero		1
	.zero		1


	//----- nvinfo : EIATTR_EXIT_INSTR_OFFSETS
	.align		4
        /*00c8*/ 	.byte	0x04, 0x1c
        /*00ca*/ 	.short	(.L_161 - .L_160)


	//   ....[0]....
.L_160:
        /*00cc*/ 	.word	0x00000040


	//   ....[1]....
        /*00d0*/ 	.word	0x000000c0


	//   ....[2]....
        /*00d4*/ 	.word	0x00000c30


	//   ....[3]....
        /*00d8*/ 	.word	0x000014f0


	//----- nvinfo : EIATTR_CRS_STACK_SIZE
	.align		4
.L_161:
        /*00dc*/ 	.byte	0x04, 0x1e
        /*00de*/ 	.short	(.L_163 - .L_162)
.L_162:
        /*00e0*/ 	.word	0x00000000


	//----- nvinfo : EIATTR_CBANK_PARAM_SIZE
	.align		4
.L_163:
        /*00e4*/ 	.byte	0x03, 0x19
        /*00e6*/ 	.short	0x0038


	//----- nvinfo : EIATTR_PARAM_CBANK
	.align		4
        /*00e8*/ 	.byte	0x04, 0x0a
        /*00ea*/ 	.short	(.L_165 - .L_164)
	.align		4
.L_164:
        /*00ec*/ 	.word	index@(.nv.constant0._Z23matmul_deep_cuda_kernelPKfS0_Pfiiiiiiii)
        /*00f0*/ 	.short	0x0380
        /*00f2*/ 	.short	0x0038


	//----- nvinfo : EIATTR_SW_WAR
	.align		4
.L_165:
        /*00f4*/ 	.byte	0x04, 0x36
        /*00f6*/ 	.short	(.L_167 - .L_166)
.L_166:
        /*00f8*/ 	.word	0x00000008
.L_167:


//--------------------- .nv.info._Z18matmul_cuda_kernelPKfS0_Pfiii --------------------------
	.section	.nv.info._Z18matmul_cuda_kernelPKfS0_Pfiii,"",@"SHT_CUDA_INFO"
	.sectionflags	@""
	.align	4


	//----- nvinfo : EIATTR_CUDA_API_VERSION
	.align		4
        /*0000*/ 	.byte	0x04, 0x37
        /*0002*/ 	.short	(.L_169 - .L_168)
.L_168:
        /*0004*/ 	.word	0x00000082


	//----- nvinfo : EIATTR_KPARAM_INFO
	.align		4
.L_169:
        /*0008*/ 	.byte	0x04, 0x17
        /*000a*/ 	.short	(.L_171 - .L_170)
.L_170:
        /*000c*/ 	.word	0x00000000
        /*0010*/ 	.short	0x0005
        /*0012*/ 	.short	0x0020
        /*0014*/ 	.byte	0x00, 0xf0, 0x11, 0x00


	//----- nvinfo : EIATTR_KPARAM_INFO
	.align		4
.L_171:
        /*0018*/ 	.byte	0x04, 0x17
        /*001a*/ 	.short	(.L_173 - .L_172)
.L_172:
        /*001c*/ 	.word	0x00000000
        /*0020*/ 	.short	0x0004
        /*0022*/ 	.short	0x001c
        /*0024*/ 	.byte	0x00, 0xf0, 0x11, 0x00


	//----- nvinfo : EIATTR_KPARAM_INFO
	.align		4
.L_173:
        /*0028*/ 	.byte	0x04, 0x17
        /*002a*/ 	.short	(.L_175 - .L_174)
.L_174:
        /*002c*/ 	.word	0x00000000
        /*0030*/ 	.short	0x0003
        /*0032*/ 	.short	0x0018
        /*0034*/ 	.byte	0x00, 0xf0, 0x11, 0x00


	//----- nvinfo : EIATTR_KPARAM_INFO
	.align		4
.L_175:
        /*0038*/ 	.byte	0x04, 0x17
        /*003a*/ 	.short	(.L_177 - .L_176)
.L_176:
        /*003c*/ 	.word	0x00000000
        /*0040*/ 	.short	0x0002
        /*0042*/ 	.short	0x0010
        /*0044*/ 	.byte	0x00, 0xf5, 0x21, 0x00


	//----- nvinfo : EIATTR_KPARAM_INFO
	.align		4
.L_177:
        /*0048*/ 	.byte	0x04, 0x17
        /*004a*/ 	.short	(.L_179 - .L_178)
.L_178:
        /*004c*/ 	.word	0x00000000
        /*0050*/ 	.short	0x0001
        /*0052*/ 	.short	0x0008
        /*0054*/ 	.byte	0x00, 0xf5, 0x21, 0x00


	//----- nvinfo : EIATTR_KPARAM_INFO
	.align		4
.L_179:
        /*0058*/ 	.byte	0x04, 0x17
        /*005a*/ 	.short	(.L_181 - .L_180)
.L_180:
        /*005c*/ 	.word	0x00000000
        /*0060*/ 	.short	0x0000
        /*0062*/ 	.short	0x0000
        /*0064*/ 	.byte	0x00, 0xf5, 0x21, 0x00


	//----- nvinfo : EIATTR_SPARSE_MMA_MASK
	.align		4
.L_181:
        /*0068*/ 	.byte	0x03, 0x50
        /*006a*/ 	.short	0x0000


	//----- nvinfo : EIATTR_MAXREG_COUNT
	.align		4
        /*006c*/ 	.byte	0x03, 0x1b
        /*006e*/ 	.short	0x00ff


	//----- nvinfo : EIATTR_MERCURY_ISA_VERSION
	.align		4
        /*0070*/ 	.byte	0x03, 0x5f
        /*0072*/ 	.short	0x0101


	//----- nvinfo : EIATTR_VRC_CTA_INIT_COUNT
	.align		4
        /*0074*/ 	.byte	0x02, 0x4a
	.zero		1
	.zero		1


	//----- nvinfo : EIATTR_EXIT_INSTR_OFFSETS
	.align		4
        /*0078*/ 	.byte	0x04, 0x1c
        /*007a*/ 	.short	(.L_183 - .L_182)


	//   ....[0]....
.L_182:
        /*007c*/ 	.word	0x000000d0


	//   ....[1]....
        /*0080*/ 	.word	0x000008f0


	//----- nvinfo : EIATTR_CBANK_PARAM_SIZE
	.align		4
.L_183:
        /*0084*/ 	.byte	0x03, 0x19
        /*0086*/ 	.short	0x0024


	//----- nvinfo : EIATTR_PARAM_CBANK
	.align		4
        /*0088*/ 	.byte	0x04, 0x0a
        /*008a*/ 	.short	(.L_185 - .L_184)
	.align		4
.L_184:
        /*008c*/ 	.word	index@(.nv.constant0._Z18matmul_cuda_kernelPKfS0_Pfiii)
        /*0090*/ 	.short	0x0380
        /*0092*/ 	.short	0x0024


	//----- nvinfo : EIATTR_SW_WAR
	.align		4
.L_185:
        /*0094*/ 	.byte	0x04, 0x36
        /*0096*/ 	.short	(.L_187 - .L_186)
.L_186:
        /*0098*/ 	.word	0x00000008
.L_187:


//--------------------- .nv.info._Z21compare_arrays_kernelPKfS0_Pffi --------------------------
	.section	.nv.info._Z21compare_arrays_kernelPKfS0_Pffi,"",@"SHT_CUDA_INFO"
	.sectionflags	@""
	.align	4


	//----- nvinfo : EIATTR_CUDA_API_VERSION
	.align		4
        /*0000*/ 	.byte	0x04, 0x37
        /*0002*/ 	.short	(.L_189 - .L_188)
.L_188:
        /*0004*/ 	.word	0x00000082


	//----- nvinfo : EIATTR_KPARAM_INFO
	.align		4
.L_189:
        /*0008*/ 	.byte	0x04, 0x17
        /*000a*/ 	.short	(.L_191 - .L_190)
.L_190:
        /*000c*/ 	.word	0x00000000
        /*0010*/ 	.short	0x0004
        /*0012*/ 	.short	0x001c
        /*0014*/ 	.byte	0x00, 0xf0, 0x11, 0x00


	//----- nvinfo : EIATTR_KPARAM_INFO
	.align		4
.L_191:
        /*0018*/ 	.byte	0x04, 0x17
        /*001a*/ 	.short	(.L_193 - .L_192)
.L_192:
        /*001c*/ 	.word	0x00000000
        /*0020*/ 	.short	0x0003
        /*0022*/ 	.short	0x0018
        /*0024*/ 	.byte	0x00, 0xf0, 0x11, 0x00


	//----- nvinfo : EIATTR_KPARAM_INFO
	.align		4
.L_193:
        /*0028*/ 	.byte	0x04, 0x17
        /*002a*/ 	.short	(.L_195 - .L_194)
.L_194:
        /*002c*/ 	.word	0x00000000
        /*0030*/ 	.short	0x0002
        /*0032*/ 	.short	0x0010
        /*0034*/ 	.byte	0x00, 0xf5, 0x21, 0x00


	//----- nvinfo : EIATTR_KPARAM_INFO
	.align		4
.L_195:
        /*0038*/ 	.byte	0x04, 0x17
        /*003a*/ 	.short	(.L_197 - .L_196)
.L_196:
        /*003c*/ 	.word	0x00000000
        /*0040*/ 	.short	0x0001
        /*0042*/ 	.short	0x0008
        /*0044*/ 	.byte	0x00, 0xf5, 0x21, 0x00


	//----- nvinfo : EIATTR_KPARAM_INFO
	.align		4
.L_197:
        /*0048*/ 	.byte	0x04, 0x17
        /*004a*/ 	.short	(.L_199 - .L_198)
.L_198:
        /*004c*/ 	.word	0x00000000
        /*0050*/ 	.short	0x0000
        /*0052*/ 	.short	0x0000
        /*0054*/ 	.byte	0x00, 0xf5, 0x21, 0x00


	//----- nvinfo : EIATTR_SPARSE_MMA_MASK
	.align		4
.L_199:
        /*0058*/ 	.byte	0x03, 0x50
        /*005a*/ 	.short	0x0000


	//----- nvinfo : EIATTR_MAXREG_COUNT
	.align		4
        /*005c*/ 	.byte	0x03, 0x1b
        /*005e*/ 	.short	0x00ff


	//----- nvinfo : EIATTR_MERCURY_ISA_VERSION
	.align		4
        /*0060*/ 	.byte	0x03, 0x5f
        /*0062*/ 	.short	0x0101


	//----- nvinfo : EIATTR_VRC_CTA_INIT_COUNT
	.align		4
        /*0064*/ 	.byte	0x02, 0x4a
	.zero		1
	.zero		1


	//----- nvinfo : EIATTR_EXIT_INSTR_OFFSETS
	.align		4
        /*0068*/ 	.byte	0x04, 0x1c
        /*006a*/ 	.short	(.L_201 - .L_200)


	//   ....[0]....
.L_200:
        /*006c*/ 	.word	0x00000070


	//   ....[1]....
        /*0070*/ 	.word	0x00000120


	//   ....[2]....
        /*0074*/ 	.word	0x00000160


	//----- nvinfo : EIATTR_CBANK_PARAM_SIZE
	.align		4
.L_201:
        /*0078*/ 	.byte	0x03, 0x19
        /*007a*/ 	.short	0x0020


	//----- nvinfo : EIATTR_PARAM_CBANK
	.align		4
        /*007c*/ 	.byte	0x04, 0x0a
        /*007e*/ 	.short	(.L_203 - .L_202)
	.align		4
.L_202:
        /*0080*/ 	.word	index@(.nv.constant0._Z21compare_arrays_kernelPKfS0_Pffi)
        /*0084*/ 	.short	0x0380
        /*0086*/ 	.short	0x0020


	//----- nvinfo : EIATTR_SW_WAR
	.align		4
.L_203:
        /*0088*/ 	.byte	0x04, 0x36
        /*008a*/ 	.short	(.L_205 - .L_204)
.L_204:
        /*008c*/ 	.word	0x00000008
.L_205:


//--------------------- .nv.info._Z16pow_const_kernelPKffPfi --------------------------
	.section	.nv.info._Z16pow_const_kernelPKffPfi,"",@"SHT_CUDA_INFO"
	.sectionflags	@""
	.align	4


	//----- nvinfo : EIATTR_CUDA_API_VERSION
	.align		4
        /*0000*/ 	.byte	0x04, 0x37
        /*0002*/ 	.short	(.L_207 - .L_206)
.L_206:
        /*0004*/ 	.word	0x00000082


	//----- nvinfo : EIATTR_KPARAM_INFO
	.align		4
.L_207:
        /*0008*/ 	.byte	0x04, 0x17
        /*000a*/ 	.short	(.L_209 - .L_208)
.L_208:
        /*000c*/ 	.word	0x00000000
        /*0010*/ 	.short	0x0003
        /*0012*/ 	.short	0x0018
        /*0014*/ 	.byte	0x00, 0xf0, 0x11, 0x00


	//----- nvinfo : EIATTR_KPARAM_INFO
	.align		4
.L_209:
        /*0018*/ 	.byte	0x04, 0x17
        /*001a*/ 	.short	(.L_211 - .L_210)
.L_210:
        /*001c*/ 	.word	0x00000000
        /*0020*/ 	.short	0x0002
        /*0022*/ 	.short	0x0010
        /*0024*/ 	.byte	0x00, 0xf5, 0x21, 0x00


	//----- nvinfo : EIATTR_KPARAM_INFO
	.align		4
.L_211:
        /*0028*/ 	.byte	0x04, 0x17
        /*002a*/ 	.short	(.L_213 - .L_212)
.L_212:
        /*002c*/ 	.word	0x00000000
        /*0030*/ 	.short	0x0001
        /*0032*/ 	.short	0x0008
        /*0034*/ 	.byte	0x00, 0xf0, 0x11, 0x00


	//----- nvinfo : EIATTR_KPARAM_INFO
	.align		4
.L_213:
        /*0038*/ 	.byte	0x04, 0x17
        /*003a*/ 	.short	(.L_215 - .L_214)
.L_214:
        /*003c*/ 	.word	0x00000000
        /*0040*/ 	.short	0x0000
        /*0042*/ 	.short	0x0000
        /*0044*/ 	.byte	0x00, 0xf5, 0x21, 0x00


	//----- nvinfo : EIATTR_SPARSE_MMA_MASK
	.align		4
.L_215:
        /*0048*/ 	.byte	0x03, 0x50
        /*004a*/ 	.short	0x0000


	//----- nvinfo : EIATTR_MAXREG_COUNT
	.align		4
        /*004c*/ 	.byte	0x03, 0x1b
        /*004e*/ 	.short	0x00ff


	//----- nvinfo : EIATTR_MERCURY_ISA_VERSION
	.align		4
        /*0050*/ 	.byte	0x03, 0x5f
        /*0052*/ 	.short	0x0101


	//----- nvinfo : EIATTR_VRC_CTA_INIT_COUNT
	.align		4
        /*0054*/ 	.byte	0x02, 0x4a
	.zero		1
	.zero		1


	//----- nvinfo : EIATTR_EXIT_INSTR_OFFSETS
	.align		4
        /*0058*/ 	.byte	0x04, 0x1c
        /*005a*/ 	.short	(.L_217 - .L_216)


	//   ....[0]....
.L_216:
        /*005c*/ 	.word	0x00000070


	//   ....[1]....
        /*0060*/ 	.word	0x000006b0


	//----- nvinfo : EIATTR_CRS_STACK_SIZE
	.align		4
.L_217:
        /*0064*/ 	.byte	0x04, 0x1e
        /*0066*/ 	.short	(.L_219 - .L_218)
.L_218:
        /*0068*/ 	.word	0x00000000


	//----- nvinfo : EIATTR_CBANK_PARAM_SIZE
	.align		4
.L_219:
        /*006c*/ 	.byte	0x03, 0x19
        /*006e*/ 	.short	0x001c


	//----- nvinfo : EIATTR_PARAM_CBANK
	.align		4
        /*0070*/ 	.byte	0x04, 0x0a
        /*0072*/ 	.short	(.L_221 - .L_220)
	.align		4
.L_220:
        /*0074*/ 	.word	index@(.nv.constant0._Z16pow_const_kernelPKffPfi)
        /*0078*/ 	.short	0x0380
        /*007a*/ 	.short	0x001c


	//----- nvinfo : EIATTR_SW_WAR
	.align		4
.L_221:
        /*007c*/ 	.byte	0x04, 0x36
        /*007e*/ 	.short	(.L_223 - .L_222)
.L_222:
        /*0080*/ 	.word	0x00000008
.L_223:


//--------------------- .nv.info._Z10pow_kernelPKfS0_Pfi --------------------------
	.section	.nv.info._Z10pow_kernelPKfS0_Pfi,"",@"SHT_CUDA_INFO"
	.sectionflags	@""
	.align	4


	//----- nvinfo : EIATTR_CUDA_API_VERSION
	.align		4
        /*0000*/ 	.byte	0x04, 0x37
        /*0002*/ 	.short	(.L_225 - .L_224)
.L_224:
        /*0004*/ 	.word	0x00000082


	//----- nvinfo : EIATTR_KPARAM_INFO
	.align		4
.L_225:
        /*0008*/ 	.byte	0x04, 0x17
        /*000a*/ 	.short	(.L_227 - .L_226)
.L_226:
        /*000c*/ 	.word	0x00000000
        /*0010*/ 	.short	0x0003
        /*0012*/ 	.short	0x0018
        /*0014*/ 	.byte	0x00, 0xf0, 0x11, 0x00


	//----- nvinfo : EIATTR_KPARAM_INFO
	.align		4
.L_227:
        /*0018*/ 	.byte	0x04, 0x17
        /*001a*/ 	.short	(.L_229 - .L_228)
.L_228:
        /*001c*/ 	.word	0x00000000
        /*0020*/ 	.short	0x0002
        /*0022*/ 	.short	0x0010
        /*0024*/ 	.byte	0x00, 0xf5, 0x21, 0x00


	//----- nvinfo : EIATTR_KPARAM_INFO
	.align		4
.L_229:
        /*0028*/ 	.byte	0x04, 0x17
        /*002a*/ 	.short	(.L_231 - .L_230)
.L_230:
        /*002c*/ 	.word	0x00000000
        /*0030*/ 	.short	0x0001
        /*0032*/ 	.short	0x0008
        /*0034*/ 	.byte	0x00, 0xf5, 0x21, 0x00


	//----- nvinfo : EIATTR_KPARAM_INFO
	.align		4
.L_231:
        /*0038*/ 	.byte	0x04, 0x17
        /*003a*/ 	.short	(.L_233 - .L_232)
.L_232:
        /*003c*/ 	.word	0x00000000
        /*0040*/ 	.short	0x0000
        /*0042*/ 	.short	0x0000
        /*0044*/ 	.byte	0x00, 0xf5, 0x21, 0x00


	//----- nvinfo : EIATTR_SPARSE_MMA_MASK
	.align		4
.L_233:
        /*0048*/ 	.byte	0x03, 0x50
        /*004a*/ 	.short	0x0000


	//----- nvinfo : EIATTR_MAXREG_COUNT
	.align		4
        /*004c*/ 	.byte	0x03, 0x1b
        /*004e*/ 	.short	0x00ff


	//----- nvinfo : EIATTR_MERCURY_ISA_VERSION
	.align		4
        /*0050*/ 	.byte	0x03, 0x5f
        /*0052*/ 	.short	0x0101


	//----- nvinfo : EIATTR_VRC_CTA_INIT_COUNT
	.align		4
        /*0054*/ 	.byte	0x02, 0x4a
	.zero		1
	.zero		1


	//----- nvinfo : EIATTR_EXIT_INSTR_OFFSETS
	.align		4
        /*0058*/ 	.byte	0x04, 0x1c
        /*005a*/ 	.short	(.L_235 - .L_234)


	//   ....[0]....
.L_234:
        /*005c*/ 	.word	0x00000070


	//   ....[1]....
        /*0060*/ 	.word	0x000006c0


	//----- nvinfo : EIATTR_CRS_STACK_SIZE
	.align		4
.L_235:
        /*0064*/ 	.byte	0x04, 0x1e
        /*0066*/ 	.short	(.L_237 - .L_236)
.L_236:
        /*0068*/ 	.word	0x00000000


	//----- nvinfo : EIATTR_CBANK_PARAM_SIZE
	.align		4
.L_237:
        /*006c*/ 	.byte	0x03, 0x19
        /*006e*/ 	.short	0x001c


	//----- nvinfo : EIATTR_PARAM_CBANK
	.align		4
        /*0070*/ 	.byte	0x04, 0x0a
        /*0072*/ 	.short	(.L_239 - .L_238)
	.align		4
.L_238:
        /*0074*/ 	.word	index@(.nv.constant0._Z10pow_kernelPKfS0_Pfi)
        /*0078*/ 	.short	0x0380
        /*007a*/ 	.short	0x001c


	//----- nvinfo : EIATTR_SW_WAR
	.align		4
.L_239:
        /*007c*/ 	.byte	0x04, 0x36
        /*007e*/ 	.short	(.L_241 - .L_240)
.L_240:
        /*0080*/ 	.word	0x00000008
.L_241:


//--------------------- .nv.info._Z10log_kernelPKfPfi --------------------------
	.section	.nv.info._Z10log_kernelPKfPfi,"",@"SHT_CUDA_INFO"
	.sectionflags	@""
	.align	4


	//----- nvinfo : EIATTR_CUDA_API_VERSION
	.align		4
        /*0000*/ 	.byte	0x04, 0x37
        /*0002*/ 	.short	(.L_243 - .L_242)
.L_242:
        /*0004*/ 	.word	0x00000082


	//----- nvinfo : EIATTR_KPARAM_INFO
	.align		4
.L_243:
        /*0008*/ 	.byte	0x04, 0x17
        /*000a*/ 	.short	(.L_245 - .L_244)
.L_244:
        /*000c*/ 	.word	0x00000000
        /*0010*/ 	.short	0x0002
        /*0012*/ 	.short	0x0010
        /*0014*/ 	.byte	0x00, 0xf0, 0x11, 0x00


	//----- nvinfo : EIATTR_KPARAM_INFO
	.align		4
.L_245:
        /*0018*/ 	.byte	0x04, 0x17
        /*001a*/ 	.short	(.L_247 - .L_246)
.L_246:
        /*001c*/ 	.word	0x00000000
        /*0020*/ 	.short	0x0001
        /*0022*/ 	.short	0x0008
        /*0024*/ 	.byte	0x00, 0xf5, 0x21, 0x00


	//----- nvinfo : EIATTR_KPARAM_INFO
	.align		4
.L_247:
        /*0028*/ 	.byte	0x04, 0x17
        /*002a*/ 	.short	(.L_249 - .L_248)
.L_248:
        /*002c*/ 	.word	0x00000000
        /*0030*/ 	.short	0x0000
        /*0032*/ 	.short	0x0000
        /*0034*/ 	.byte	0x00, 0xf5, 0x21, 0x00


	//----- nvinfo : EIATTR_SPARSE_MMA_MASK
	.align		4
.L_249:
        /*0038*/ 	.byte	0x03, 0x50
        /*003a*/ 	.short	0x0000


	//----- nvinfo : EIATTR_MAXREG_COUNT
	.align		4
        /*003c*/ 	.byte	0x03, 0x1b
        /*003e*/ 	.short	0x00ff


	//----- nvinfo : EIATTR_MERCURY_ISA_VERSION
	.align		4
        /*0040*/ 	.byte	0x03, 0x5f
        /*0042*/ 	.short	0x0101


	//----- nvinfo : EIATTR_VRC_CTA_INIT_COUNT
	.align		4
        /*0044*/ 	.byte	0x02, 0x4a
	.zero		1
	.zero		1


	//----- nvinfo : EIATTR_EXIT_INSTR_OFFSETS
	.align		4
        /*0048*/ 	.byte	0x04, 0x1c
        /*004a*/ 	.short	(.L_251 - .L_250)


	//   ....[0]....
.L_250:
        /*004c*/ 	.word	0x00000070


	//   ....[1]....
        /*0050*/ 	.word	0x00000290


	//----- nvinfo : EIATTR_CBANK_PARAM_SIZE
	.align		4
.L_251:
        /*0054*/ 	.byte	0x03, 0x19
        /*0056*/ 	.short	0x0014


	//----- nvinfo : EIATTR_PARAM_CBANK
	.align		4
        /*0058*/ 	.byte	0x04, 0x0a
        /*005a*/ 	.short	(.L_253 - .L_252)
	.align		4
.L_252:
        /*005c*/ 	.word	index@(.nv.constant0._Z10log_kernelPKfPfi)
        /*0060*/ 	.short	0x0380
        /*0062*/ 	.short	0x0014


	//----- nvinfo : EIATTR_SW_WAR
	.align		4
.L_253:
        /*0064*/ 	.byte	0x04, 0x36
        /*0066*/ 	.short	(.L_255 - .L_254)
.L_254:
        /*0068*/ 	.word	0x00000008
.L_255:


//--------------------- .nv.info._Z11relu_kernelPKfPfi --------------------------
	.section	.nv.info._Z11relu_kernelPKfPfi,"",@"SHT_CUDA_INFO"
	.sectionflags	@""
	.align	4


	//----- nvinfo : EIATTR_CUDA_API_VERSION
	.align		4
        /*0000*/ 	.byte	0x04, 0x37
        /*0002*/ 	.short	(.L_257 - .L_256)
.L_256:
        /*0004*/ 	.word	0x00000082


	//----- nvinfo : EIATTR_KPARAM_INFO
	.align		4
.L_257:
        /*0008*/ 	.byte	0x04, 0x17
        /*000a*/ 	.short	(.L_259 - .L_258)
.L_258:
        /*000c*/ 	.word	0x00000000
        /*0010*/ 	.short	0x0002
        /*0012*/ 	.short	0x0010
        /*0014*/ 	.byte	0x00, 0xf0, 0x11, 0x00


	//----- nvinfo : EIATTR_KPARAM_INFO
	.align		4
.L_259:
        /*0018*/ 	.byte	0x04, 0x17
        /*001a*/ 	.short	(.L_261 - .L_260)
.L_260:
        /*001c*/ 	.word	0x00000000
        /*0020*/ 	.short	0x0001
        /*0022*/ 	.short	0x0008
        /*0024*/ 	.byte	0x00, 0xf5, 0x21, 0x00


	//----- nvinfo : EIATTR_KPARAM_INFO
	.align		4
.L_261:
        /*0028*/ 	.byte	0x04, 0x17
        /*002a*/ 	.short	(.L_263 - .L_262)
.L_262:
        /*002c*/ 	.word	0x00000000
        /*0030*/ 	.short	0x0000
        /*0032*/ 	.short	0x0000
        /*0034*/ 	.byte	0x00, 0xf5, 0x21, 0x00


	//----- nvinfo : EIATTR_SPARSE_MMA_MASK
	.align		4
.L_263:
        /*0038*/ 	.byte	0x03, 0x50
        /*003a*/ 	.short	0x0000


	//----- nvinfo : EIATTR_MAXREG_COUNT
	.align		4
        /*003c*/ 	.byte	0x03, 0x1b
        /*003e*/ 	.short	0x00ff


	//----- nvinfo : EIATTR_MERCURY_ISA_VERSION
	.align		4
        /*0040*/ 	.byte	0x03, 0x5f
        /*0042*/ 	.short	0x0101


	//----- nvinfo : EIATTR_VRC_CTA_INIT_COUNT
	.align		4
        /*0044*/ 	.byte	0x02, 0x4a
	.zero		1
	.zero		1


	//----- nvinfo : EIATTR_EXIT_INSTR_OFFSETS
	.align		4
        /*0048*/ 	.byte	0x04, 0x1c
        /*004a*/ 	.short	(.L_265 - .L_264)


	//   ....[0]....
.L_264:
        /*004c*/ 	.word	0x00000070


	//   ....[1]....
        /*0050*/ 	.word	0x00000100


	//----- nvinfo : EIATTR_CBANK_PARAM_SIZE
	.align		4
.L_265:
        /*0054*/ 	.byte	0x03, 0x19
        /*0056*/ 	.short	0x0014


	//----- nvinfo : EIATTR_PARAM_CBANK
	.align		4
        /*0058*/ 	.byte	0x04, 0x0a
        /*005a*/ 	.short	(.L_267 - .L_266)
	.align		4
.L_266:
        /*005c*/ 	.word	index@(.nv.constant0._Z11relu_kernelPKfPfi)
        /*0060*/ 	.short	0x0380
        /*0062*/ 	.short	0x0014


	//----- nvinfo : EIATTR_SW_WAR
	.align		4
.L_267:
        /*0064*/ 	.byte	0x04, 0x36
        /*0066*/ 	.short	(.L_269 - .L_268)
.L_268:
        /*0068*/ 	.word	0x00000008
.L_269:


//--------------------- .nv.info._Z10exp_kernelPKfPfi --------------------------
	.section	.nv.info._Z10exp_kernelPKfPfi,"",@"SHT_CUDA_INFO"
	.sectionflags	@""
	.align	4


	//----- nvinfo : EIATTR_CUDA_API_VERSION
	.align		4
        /*0000*/ 	.byte	0x04, 0x37
        /*0002*/ 	.short	(.L_271 - .L_270)
.L_270:
        /*0004*/ 	.word	0x00000082


	//----- nvinfo : EIATTR_KPARAM_INFO
	.align		4
.L_271:
        /*0008*/ 	.byte	0x04, 0x17
        /*000a*/ 	.short	(.L_273 - .L_272)
.L_272:
        /*000c*/ 	.word	0x00000000
        /*0010*/ 	.short	0x0002
        /*0012*/ 	.short	0x0010
        /*0014*/ 	.byte	0x00, 0xf0, 0x11, 0x00


	//----- nvinfo : EIATTR_KPARAM_INFO
	.align		4
.L_273:
        /*0018*/ 	.byte	0x04, 0x17
        /*001a*/ 	.short	(.L_275 - .L_274)
.L_274:
        /*001c*/ 	.word	0x00000000
        /*0020*/ 	.short	0x0001
        /*0022*/ 	.short	0x0008
        /*0024*/ 	.byte	0x00, 0xf5, 0x21, 0x00


	//----- nvinfo : EIATTR_KPARAM_INFO
	.align		4
.L_275:
        /*0028*/ 	.byte	0x04, 0x17
        /*002a*/ 	.short	(.L_277 - .L_276)
.L_276:
        /*002c*/ 	.word	0x00000000
        /*0030*/ 	.short	0x0000
        /*0032*/ 	.short	0x0000
        /*0034*/ 	.byte	0x00, 0xf5, 0x21, 0x00


	//----- nvinfo : EIATTR_SPARSE_MMA_MASK
	.align		4
.L_277:
        /*0038*/ 	.byte	0x03, 0x50
        /*003a*/ 	.short	0x0000


	//----- nvinfo : EIATTR_MAXREG_COUNT
	.align		4
        /*003c*/ 	.byte	0x03, 0x1b
        /*003e*/ 	.short	0x00ff


	//----- nvinfo : EIATTR_MERCURY_ISA_VERSION
	.align		4
        /*0040*/ 	.byte	0x03, 0x5f
        /*0042*/ 	.short	0x0101


	//----- nvinfo : EIATTR_VRC_CTA_INIT_COUNT
	.align		4
        /*0044*/ 	.byte	0x02, 0x4a
	.zero		1
	.zero		1


	//----- nvinfo : EIATTR_EXIT_INSTR_OFFSETS
	.align		4
        /*0048*/ 	.byte	0x04, 0x1c
        /*004a*/ 	.short	(.L_279 - .L_278)


	//   ....[0]....
.L_278:
        /*004c*/ 	.word	0x00000070


	//   ....[1]....
        /*0050*/ 	.word	0x00000140


	//----- nvinfo : EIATTR_CBANK_PARAM_SIZE
	.align		4
.L_279:
        /*0054*/ 	.byte	0x03, 0x19
        /*0056*/ 	.short	0x0014


	//----- nvinfo : EIATTR_PARAM_CBANK
	.align		4
        /*0058*/ 	.byte	0x04, 0x0a
        /*005a*/ 	.short	(.L_281 - .L_280)
	.align		4
.L_280:
        /*005c*/ 	.word	index@(.nv.constant0._Z10exp_kernelPKfPfi)
        /*0060*/ 	.short	0x0380
        /*0062*/ 	.short	0x0014


	//----- nvinfo : EIATTR_SW_WAR
	.align		4
.L_281:
        /*0064*/ 	.byte	0x04, 0x36
        /*0066*/ 	.short	(.L_283 - .L_282)
.L_282:
        /*0068*/ 	.word	0x00000008
.L_283:


//--------------------- .nv.info._Z11sqrt_kernelPKfPfi --------------------------
	.section	.nv.info._Z11sqrt_kernelPKfPfi,"",@"SHT_CUDA_INFO"
	.sectionflags	@""
	.align	4


	//----- nvinfo : EIATTR_CUDA_API_VERSION
	.align		4
        /*0000*/ 	.byte	0x04, 0x37
        /*0002*/ 	.short	(.L_285 - .L_284)
.L_284:
        /*0004*/ 	.word	0x00000082


	//----- nvinfo : EIATTR_KPARAM_INFO
	.align		4
.L_285:
        /*0008*/ 	.byte	0x04, 0x17
        /*000a*/ 	.short	(.L_287 - .L_286)
.L_286:
        /*000c*/ 	.word	0x00000000
        /*0010*/ 	.short	0x0002
        /*0012*/ 	.short	0x0010
        /*0014*/ 	.byte	0x00, 0xf0, 0x11, 0x00


	//----- nvinfo : EIATTR_KPARAM_INFO
	.align		4
.L_287:
        /*0018*/ 	.byte	0x04, 0x17
        /*001a*/ 	.short	(.L_289 - .L_288)
.L_288:
        /*001c*/ 	.word	0x00000000
        /*0020*/ 	.short	0x0001
        /*0022*/ 	.short	0x0008
        /*0024*/ 	.byte	0x00, 0xf5, 0x21, 0x00


	//----- nvinfo : EIATTR_KPARAM_INFO
	.align		4
.L_289:
        /*0028*/ 	.byte	0x04, 0x17
        /*002a*/ 	.short	(.L_291 - .L_290)
.L_290:
        /*002c*/ 	.word	0x00000000
        /*0030*/ 	.short	0x0000
        /*0032*/ 	.short	0x0000
        /*0034*/ 	.byte	0x00, 0xf5, 0x21, 0x00


	//----- nvinfo : EIATTR_SPARSE_MMA_MASK
	.align		4
.L_291:
        /*0038*/ 	.byte	0x03, 0x50
        /*003a*/ 	.short	0x0000


	//----- nvinfo : EIATTR_MAXREG_COUNT
	.align		4
        /*003c*/ 	.byte	0x03, 0x1b
        /*003e*/ 	.short	0x00ff


	//----- nvinfo : EIATTR_MERCURY_ISA_VERSION
	.align		4
        /*0040*/ 	.byte	0x03, 0x5f
        /*0042*/ 	.short	0x0101


	//----- nvinfo : EIATTR_VRC_CTA_INIT_COUNT
	.align		4
        /*0044*/ 	.byte	0x02, 0x4a
	.zero		1
	.zero		1


	//----- nvinfo : EIATTR_EXIT_INSTR_OFFSETS
	.align		4
        /*0048*/ 	.byte	0x04, 0x1c
        /*004a*/ 	.short	(.L_293 - .L_292)


	//   ....[0]....
.L_292:
        /*004c*/ 	.word	0x00000070


	//   ....[1]....
        /*0050*/ 	.word	0x000001c0


	//----- nvinfo : EIATTR_CRS_STACK_SIZE
	.align		4
.L_293:
        /*0054*/ 	.byte	0x04, 0x1e
        /*0056*/ 	.short	(.L_295 - .L_294)
.L_294:
        /*0058*/ 	.word	0x00000000


	//----- nvinfo : EIATTR_CBANK_PARAM_SIZE
	.align		4
.L_295:
        /*005c*/ 	.byte	0x03, 0x19
        /*005e*/ 	.short	0x0014


	//----- nvinfo : EIATTR_PARAM_CBANK
	.align		4
        /*0060*/ 	.byte	0x04, 0x0a
        /*0062*/ 	.short	(.L_297 - .L_296)
	.align		4
.L_296:
        /*0064*/ 	.word	index@(.nv.constant0._Z11sqrt_kernelPKfPfi)
        /*0068*/ 	.short	0x0380
        /*006a*/ 	.short	0x0014


	//----- nvinfo : EIATTR_SW_WAR
	.align		4
.L_297:
        /*006c*/ 	.byte	0x04, 0x36
        /*006e*/ 	.short	(.L_299 - .L_298)
.L_298:
        /*0070*/ 	.word	0x00000008
.L_299:


//--------------------- .nv.info._Z16div_const_kernelPKfS0_Pfi --------------------------
	.section	.nv.info._Z16div_const_kernelPKfS0_Pfi,"",@"SHT_CUDA_INFO"
	.sectionflags	@""
	.align	4


	//----- nvinfo : EIATTR_CUDA_API_VERSION
	.align		4
        /*0000*/ 	.byte	0x04, 0x37
        /*0002*/ 	.short	(.L_301 - .L_300)
.L_300:
        /*0004*/ 	.word	0x00000082


	//----- nvinfo : EIATTR_KPARAM_INFO
	.align		4
.L_301:
        /*0008*/ 	.byte	0x04, 0x17
        /*000a*/ 	.short	(.L_303 - .L_302)
.L_302:
        /*000c*/ 	.word	0x00000000
        /*0010*/ 	.short	0x0003
        /*0012*/ 	.short	0x0018
        /*0014*/ 	.byte	0x00, 0xf0, 0x11, 0x00


	//----- nvinfo : EIATTR_KPARAM_INFO
	.align		4
.L_303:
        /*0018*/ 	.byte	0x04, 0x17
        /*001a*/ 	.short	(.L_305 - .L_304)
.L_304:
        /*001c*/ 	.word	0x00000000
        /*0020*/ 	.short	0x0002
        /*0022*/ 	.short	0x0010
        /*0024*/ 	.byte	0x00, 0xf5, 0x21, 0x00


	//----- nvinfo : EIATTR_KPARAM_INFO
	.align		4
.L_305:
        /*0028*/ 	.byte	0x04, 0x17
        /*002a*/ 	.short	(.L_307 - .L_306)
.L_306:
        /*002c*/ 	.word	0x00000000
        /*0030*/ 	.short	0x0001
        /*0032*/ 	.short	0x0008
        /*0034*/ 	.byte	0x00, 0xf5, 0x21, 0x00


	//----- nvinfo : EIATTR_KPARAM_INFO
	.align		4
.L_307:
        /*0038*/ 	.byte	0x04, 0x17
        /*003a*/ 	.short	(.L_309 - .L_308)
.L_308:
        /*003c*/ 	.word	0x00000000
        /*0040*/ 	.short	0x0000
        /*0042*/ 	.short	0x0000
        /*0044*/ 	.byte	0x00, 0xf5, 0x21, 0x00


	//----- nvinfo : EIATTR_SPARSE_MMA_MASK
	.align		4
.L_309:
        /*0048*/ 	.byte	0x03, 0x50
        /*004a*/ 	.short	0x0000


	//----- nvinfo : EIATTR_MAXREG_COUNT
	.align		4
        /*004c*/ 	.byte	0x03, 0x1b
        /*004e*/ 	.short	0x00ff


	//----- nvinfo : EIATTR_MERCURY_ISA_VERSION
	.align		4
        /*0050*/ 	.byte	0x03, 0x5f
        /*0052*/ 	.short	0x0101


	//----- nvinfo : EIATTR_VRC_CTA_INIT_COUNT
	.align		4
        /*0054*/ 	.byte	0x02, 0x4a
	.zero		1
	.zero		1


	//----- nvinfo : EIATTR_EXIT_INSTR_OFFSETS
	.align		4
        /*0058*/ 	.byte	0x04, 0x1c
        /*005a*/ 	.short	(.L_311 - .L_310)


	//   ....[0]....
.L_310:
        /*005c*/ 	.word	0x00000070


	//   ....[1]....
        /*0060*/ 	.word	0x000001e0


	//----- nvinfo : EIATTR_CRS_STACK_SIZE
	.align		4
.L_311:
        /*0064*/ 	.byte	0x04, 0x1e
        /*0066*/ 	.short	(.L_313 - .L_312)
.L_312:
        /*0068*/ 	.word	0x00000000


	//----- nvinfo : EIATTR_CBANK_PARAM_SIZE
	.align		4
.L_313:
        /*006c*/ 	.byte	0x03, 0x19
        /*006e*/ 	.short	0x001c


	//----- nvinfo : EIATTR_PARAM_CBANK
	.align		4
        /*0070*/ 	.byte	0x04, 0x0a
        /*0072*/ 	.short	(.L_315 - .L_314)
	.align		4
.L_314:
        /*0074*/ 	.word	index@(.nv.constant0._Z16div_const_kernelPKfS0_Pfi)
        /*0078*/ 	.short	0x0380
        /*007a*/ 	.short	0x001c


	//----- nvinfo : EIATTR_SW_WAR
	.align		4
.L_315:
        /*007c*/ 	.byte	0x04, 0x36
        /*007e*/ 	.short	(.L_317 - .L_316)
.L_316:
        /*0080*/ 	.word	0x00000008
.L_317:


//--------------------- .nv.info._Z10div_kernelPKfS0_Pfi --------------------------
	.section	.nv.info._Z10div_kernelPKfS0_Pfi,"",@"SHT_CUDA_INFO"
	.sectionflags	@""
	.align	4


	//----- nvinfo : EIATTR_CUDA_API_VERSION
	.align		4
        /*0000*/ 	.byte	0x04, 0x37
        /*0002*/ 	.short	(.L_319 - .L_318)
.L_318:
        /*0004*/ 	.word	0x00000082


	//----- nvinfo : EIATTR_KPARAM_INFO
	.align		4
.L_319:
        /*0008*/ 	.byte	0x04, 0x17
        /*000a*/ 	.short	(.L_321 - .L_320)
.L_320:
        /*000c*/ 	.word	0x00000000
        /*0010*/ 	.short	0x0003
        /*0012*/ 	.short	0x0018
        /*0014*/ 	.byte	0x00, 0xf0, 0x11, 0x00


	//----- nvinfo : EIATTR_KPARAM_INFO
	.align		4
.L_321:
        /*0018*/ 	.byte	0x04, 0x17
        /*001a*/ 	.short	(.L_323 - .L_322)
.L_322:
        /*001c*/ 	.word	0x00000000
        /*0020*/ 	.short	0x0002
        /*0022*/ 	.short	0x0010
        /*0024*/ 	.byte	0x00, 0xf5, 0x21, 0x00


	//----- nvinfo : EIATTR_KPARAM_INFO
	.align		4
.L_323:
        /*0028*/ 	.byte	0x04, 0x17
        /*002a*/ 	.short	(.L_325 - .L_324)
.L_324:
        /*002c*/ 	.word	0x00000000
        /*0030*/ 	.short	0x0001
        /*0032*/ 	.short	0x0008
        /*0034*/ 	.byte	0x00, 0xf5, 0x21, 0x00


	//----- nvinfo : EIATTR_KPARAM_INFO
	.align		4
.L_325:
        /*0038*/ 	.byte	0x04, 0x17
        /*003a*/ 	.short	(.L_327 - .L_326)
.L_326:
        /*003c*/ 	.word	0x00000000
        /*0040*/ 	.short	0x0000
        /*0042*/ 	.short	0x0000
        /*0044*/ 	.byte	0x00, 0xf5, 0x21, 0x00


	//----- nvinfo : EIATTR_SPARSE_MMA_MASK
	.align		4
.L_327:
        /*0048*/ 	.byte	0x03, 0x50
        /*004a*/ 	.short	0x0000


	//----- nvinfo : EIATTR_MAXREG_COUNT
	.align		4
        /*004c*/ 	.byte	0x03, 0x1b
        /*004e*/ 	.short	0x00ff


	//----- nvinfo : EIATTR_MERCURY_ISA_VERSION
	.align		4
        /*0050*/ 	.byte	0x03, 0x5f
        /*0052*/ 	.short	0x0101


	//----- nvinfo : EIATTR_VRC_CTA_INIT_COUNT
	.align		4
        /*0054*/ 	.byte	0x02, 0x4a
	.zero		1
	.zero		1


	//----- nvinfo : EIATTR_EXIT_INSTR_OFFSETS
	.align		4
        /*0058*/ 	.byte	0x04, 0x1c
        /*005a*/ 	.short	(.L_329 - .L_328)


	//   ....[0]....
.L_328:
        /*005c*/ 	.word	0x00000070


	//   ....[1]....
        /*0060*/ 	.word	0x000001f0


	//----- nvinfo : EIATTR_CRS_STACK_SIZE
	.align		4
.L_329:
        /*0064*/ 	.byte	0x04, 0x1e
        /*0066*/ 	.short	(.L_331 - .L_330)
.L_330:
        /*0068*/ 	.word	0x00000000


	//----- nvinfo : EIATTR_CBANK_PARAM_SIZE
	.align		4
.L_331:
        /*006c*/ 	.byte	0x03, 0x19
        /*006e*/ 	.short	0x001c


	//----- nvinfo : EIATTR_PARAM_CBANK
	.align		4
        /*0070*/ 	.byte	0x04, 0x0a
        /*0072*/ 	.short	(.L_333 - .L_332)
	.align		4
.L_332:
        /*0074*/ 	.word	index@(.nv.constant0._Z10div_kernelPKfS0_Pfi)
        /*0078*/ 	.short	0x0380
        /*007a*/ 	.short	0x001c


	//----- nvinfo : EIATTR_SW_WAR
	.align		4
.L_333:
        /*007c*/ 	.byte	0x04, 0x36
        /*007e*/ 	.short	(.L_335 - .L_334)
.L_334:
        /*0080*/ 	.word	0x00000008
.L_335:


//--------------------- .nv.info._Z16mul_const_kernelPKfS0_Pfi --------------------------
	.section	.nv.info._Z16mul_const_kernelPKfS0_Pfi,"",@"SHT_CUDA_INFO"
	.sectionflags	@""
	.align	4


	//----- nvinfo : EIATTR_CUDA_API_VERSION
	.align		4
        /*0000*/ 	.byte	0x04, 0x37
        /*0002*/ 	.short	(.L_337 - .L_336)
.L_336:
        /*0004*/ 	.word	0x00000082


	//----- nvinfo : EIATTR_KPARAM_INFO
	.align		4
.L_337:
        /*0008*/ 	.byte	0x04, 0x17
        /*000a*/ 	.short	(.L_339 - .L_338)
.L_338:
        /*000c*/ 	.word	0x00000000
        /*0010*/ 	.short	0x0003
        /*0012*/ 	.short	0x0018
        /*0014*/ 	.byte	0x00, 0xf0, 0x11, 0x00


	//----- nvinfo : EIATTR_KPARAM_INFO
	.align		4
.L_339:
        /*0018*/ 	.byte	0x04, 0x17
        /*001a*/ 	.short	(.L_341 - .L_340)
.L_340:
        /*001c*/ 	.word	0x00000000
        /*0020*/ 	.short	0x0002
        /*0022*/ 	.short	0x0010
        /*0024*/ 	.byte	0x00, 0xf5, 0x21, 0x00


	//----- nvinfo : EIATTR_KPARAM_INFO
	.align		4
.L_341:
        /*0028*/ 	.byte	0x04, 0x17
        /*002a*/ 	.short	(.L_343 - .L_342)
.L_342:
        /*002c*/ 	.word	0x00000000
        /*0030*/ 	.short	0x0001
        /*0032*/ 	.short	0x0008
        /*0034*/ 	.byte	0x00, 0xf5, 0x21, 0x00


	//----- nvinfo : EIATTR_KPARAM_INFO
	.align		4
.L_343:
        /*0038*/ 	.byte	0x04, 0x17
        /*003a*/ 	.short	(.L_345 - .L_344)
.L_344:
        /*003c*/ 	.word	0x00000000
        /*0040*/ 	.short	0x0000
        /*0042*/ 	.short	0x0000
        /*0044*/ 	.byte	0x00, 0xf5, 0x21, 0x00


	//----- nvinfo : EIATTR_SPARSE_MMA_MASK
	.align		4
.L_345:
        /*0048*/ 	.byte	0x03, 0x50
        /*004a*/ 	.short	0x0000


	//----- nvinfo : EIATTR_MAXREG_COUNT
	.align		4
        /*004c*/ 	.byte	0x03, 0x1b
        /*004e*/ 	.short	0x00ff


	//----- nvinfo : EIATTR_MERCURY_ISA_VERSION
	.align		4
        /*0050*/ 	.byte	0x03, 0x5f
        /*0052*/ 	.short	0x0101


	//----- nvinfo : EIATTR_VRC_CTA_INIT_COUNT
	.align		4
        /*0054*/ 	.byte	0x02, 0x4a
	.zero		1
	.zero		1


	//----- nvinfo : EIATTR_EXIT_INSTR_OFFSETS
	.align		4
        /*0058*/ 	.byte	0x04, 0x1c
        /*005a*/ 	.short	(.L_347 - .L_346)


	//   ....[0]....
.L_346:
        /*005c*/ 	.word	0x00000070


	//   ....[1]....
        /*0060*/ 	.word	0x00000120


	//----- nvinfo : EIATTR_CBANK_PARAM_SIZE
	.align		4
.L_347:
        /*0064*/ 	.byte	0x03, 0x19
        /*0066*/ 	.short	0x001c


	//----- nvinfo : EIATTR_PARAM_CBANK
	.align		4
        /*0068*/ 	.byte	0x04, 0x0a
        /*006a*/ 	.short	(.L_349 - .L_348)
	.align		4
.L_348:
        /*006c*/ 	.word	index@(.nv.constant0._Z16mul_const_kernelPKfS0_Pfi)
        /*0070*/ 	.short	0x0380
        /*0072*/ 	.short	0x001c


	//----- nvinfo : EIATTR_SW_WAR
	.align		4
.L_349:
        /*0074*/ 	.byte	0x04, 0x36
        /*0076*/ 	.short	(.L_351 - .L_350)
.L_350:
        /*0078*/ 	.word	0x00000008
.L_351:


//--------------------- .nv.info._Z10mul_kernelPKfS0_Pfi --------------------------
	.section	.nv.info._Z10mul_kernelPKfS0_Pfi,"",@"SHT_CUDA_INFO"
	.sectionflags	@""
	.align	4


	//----- nvinfo : EIATTR_CUDA_API_VERSION
	.align		4
        /*0000*/ 	.byte	0x04, 0x37
        /*0002*/ 	.short	(.L_353 - .L_352)
.L_352:
        /*0004*/ 	.word	0x00000082


	//----- nvinfo : EIATTR_KPARAM_INFO
	.align		4
.L_353:
        /*0008*/ 	.byte	0x04, 0x17
        /*000a*/ 	.short	(.L_355 - .L_354)
.L_354:
        /*000c*/ 	.word	0x00000000
        /*0010*/ 	.short	0x0003
        /*0012*/ 	.short	0x0018
        /*0014*/ 	.byte	0x00, 0xf0, 0x11, 0x00


	//----- nvinfo : EIATTR_KPARAM_INFO
	.align		4
.L_355:
        /*0018*/ 	.byte	0x04, 0x17
        /*001a*/ 	.short	(.L_357 - .L_356)
.L_356:
        /*001c*/ 	.word	0x00000000
        /*0020*/ 	.short	0x0002
        /*0022*/ 	.short	0x0010
        /*0024*/ 	.byte	0x00, 0xf5, 0x21, 0x00


	//----- nvinfo : EIATTR_KPARAM_INFO
	.align		4
.L_357:
        /*0028*/ 	.byte	0x04, 0x17
        /*002a*/ 	.short	(.L_359 - .L_358)
.L_358:
        /*002c*/ 	.word	0x00000000
        /*0030*/ 	.short	0x0001
        /*0032*/ 	.short	0x0008
        /*0034*/ 	.byte	0x00, 0xf5, 0x21, 0x00


	//----- nvinfo : EIATTR_KPARAM_INFO
	.align		4
.L_359:
        /*0038*/ 	.byte	0x04, 0x17
        /*003a*/ 	.short	(.L_361 - .L_360)
.L_360:
        /*003c*/ 	.word	0x00000000
        /*0040*/ 	.short	0x0000
        /*0042*/ 	.short	0x0000
        /*0044*/ 	.byte	0x00, 0xf5, 0x21, 0x00


	//----- nvinfo : EIATTR_SPARSE_MMA_MASK
	.align		4
.L_361:
        /*0048*/ 	.byte	0x03, 0x50
        /*004a*/ 	.short	0x0000


	//----- nvinfo : EIATTR_MAXREG_COUNT
	.align		4
        /*004c*/ 	.byte	0x03, 0x1b
        /*004e*/ 	.short	0x00ff


	//----- nvinfo : EIATTR_MERCURY_ISA_VERSION
	.align		4
        /*0050*/ 	.byte	0x03, 0x5f
        /*0052*/ 	.short	0x0101


	//----- nvinfo : EIATTR_VRC_CTA_INIT_COUNT
	.align		4
        /*0054*/ 	.byte	0x02, 0x4a
	.zero		1
	.zero		1


	//----- nvinfo : EIATTR_EXIT_INSTR_OFFSETS
	.align		4
        /*0058*/ 	.byte	0x04, 0x1c
        /*005a*/ 	.short	(.L_363 - .L_362)


	//   ....[0]....
.L_362:
        /*005c*/ 	.word	0x00000070


	//   ....[1]....
        /*0060*/ 	.word	0x00000130


	//----- nvinfo : EIATTR_CBANK_PARAM_SIZE
	.align		4
.L_363:
        /*0064*/ 	.byte	0x03, 0x19
        /*0066*/ 	.short	0x001c


	//----- nvinfo : EIATTR_PARAM_CBANK
	.align		4
        /*0068*/ 	.byte	0x04, 0x0a
        /*006a*/ 	.short	(.L_365 - .L_364)
	.align		4
.L_364:
        /*006c*/ 	.word	index@(.nv.constant0._Z10mul_kernelPKfS0_Pfi)
        /*0070*/ 	.short	0x0380
        /*0072*/ 	.short	0x001c


	//----- nvinfo : EIATTR_SW_WAR
	.align		4
.L_365:
        /*0074*/ 	.byte	0x04, 0x36
        /*0076*/ 	.short	(.L_367 - .L_366)
.L_366:
        /*0078*/ 	.word	0x00000008
.L_367:


//--------------------- .nv.info._Z16sub_const_kernelPKfS0_Pfi --------------------------
	.section	.nv.info._Z16sub_const_kernelPKfS0_Pfi,"",@"SHT_CUDA_INFO"
	.sectionflags	@""
	.align	4


	//----- nvinfo : EIATTR_CUDA_API_VERSION
	.align		4
        /*0000*/ 	.byte	0x04, 0x37
        /*0002*/ 	.short	(.L_369 - .L_368)
.L_368:
        /*0004*/ 	.word	0x00000082


	//----- nvinfo : EIATTR_KPARAM_INFO
	.align		4
.L_369:
        /*0008*/ 	.byte	0x04, 0x17
        /*000a*/ 	.short	(.L_371 - .L_370)
.L_370:
        /*000c*/ 	.word	0x00000000
        /*0010*/ 	.short	0x0003
        /*0012*/ 	.short	0x0018
        /*0014*/ 	.byte	0x00, 0xf0, 0x11, 0x00


	//----- nvinfo : EIATTR_KPARAM_INFO
	.align		4
.L_371:
        /*0018*/ 	.byte	0x04, 0x17
        /*001a*/ 	.short	(.L_373 - .L_372)
.L_372:
        /*001c*/ 	.word	0x00000000
        /*0020*/ 	.short	0x0002
        /*0022*/ 	.short	0x0010
        /*0024*/ 	.byte	0x00, 0xf5, 0x21, 0x00


	//----- nvinfo : EIATTR_KPARAM_INFO
	.align		4
.L_373:
        /*0028*/ 	.byte	0x04, 0x17
        /*002a*/ 	.short	(.L_375 - .L_374)
.L_374:
        /*002c*/ 	.word	0x00000000
        /*0030*/ 	.short	0x0001
        /*0032*/ 	.short	0x0008
        /*0034*/ 	.byte	0x00, 0xf5, 0x21, 0x00


	//----- nvinfo : EIATTR_KPARAM_INFO
	.align		4
.L_375:
        /*0038*/ 	.byte	0x04, 0x17
        /*003a*/ 	.short	(.L_377 - .L_376)
.L_376:
        /*003c*/ 	.word	0x00000000
        /*0040*/ 	.short	0x0000
        /*0042*/ 	.short	0x0000
        /*0044*/ 	.byte	0x00, 0xf5, 0x21, 0x00


	//----- nvinfo : EIATTR_SPARSE_MMA_MASK
	.align		4
.L_377:
        /*0048*/ 	.byte	0x03, 0x50
        /*004a*/ 	.short	0x0000


	//----- nvinfo : EIATTR_MAXREG_COUNT
	.align		4
        /*004c*/ 	.byte	0x03, 0x1b
        /*004e*/ 	.short	0x00ff


	//----- nvinfo : EIATTR_MERCURY_ISA_VERSION
	.align		4
        /*0050*/ 	.byte	0x03, 0x5f
        /*0052*/ 	.short	0x0101


	//----- nvinfo : EIATTR_VRC_CTA_INIT_COUNT
	.align		4
        /*0054*/ 	.byte	0x02, 0x4a
	.zero		1
	.zero		1


	//----- nvinfo : EIATTR_EXIT_INSTR_OFFSETS
	.align		4
        /*0058*/ 	.byte	0x04, 0x1c
        /*005a*/ 	.short	(.L_379 - .L_378)


	//   ....[0]....
.L_378:
        /*005c*/ 	.word	0x00000070


	//   ....[1]....
        /*0060*/ 	.word	0x00000120


	//----- nvinfo : EIATTR_CBANK_PARAM_SIZE
	.align		4
.L_379:
        /*0064*/ 	.byte	0x03, 0x19
        /*0066*/ 	.short	0x001c


	//----- nvinfo : EIATTR_PARAM_CBANK
	.align		4
        /*0068*/ 	.byte	0x04, 0x0a
        /*006a*/ 	.short	(.L_381 - .L_380)
	.align		4
.L_380:
        /*006c*/ 	.word	index@(.nv.constant0._Z16sub_const_kernelPKfS0_Pfi)
        /*0070*/ 	.short	0x0380
        /*0072*/ 	.short	0x001c


	//----- nvinfo : EIATTR_SW_WAR
	.align		4
.L_381:
        /*0074*/ 	.byte	0x04, 0x36
        /*0076*/ 	.short	(.L_383 - .L_382)
.L_382:
        /*0078*/ 	.word	0x00000008
.L_383:


//--------------------- .nv.info._Z10sub_kernelPKfS0_Pfi --------------------------
	.section	.nv.info._Z10sub_kernelPKfS0_Pfi,"",@"SHT_CUDA_INFO"
	.sectionflags	@""
	.align	4


	//----- nvinfo : EIATTR_CUDA_API_VERSION
	.align		4
        /*0000*/ 	.byte	0x04, 0x37
        /*0002*/ 	.short	(.L_385 - .L_384)
.L_384:
        /*0004*/ 	.word	0x00000082


	//----- nvinfo : EIATTR_KPARAM_INFO
	.align		4
.L_385:
        /*0008*/ 	.byte	0x04, 0x17
        /*000a*/ 	.short	(.L_387 - .L_386)
.L_386:
        /*000c*/ 	.word	0x00000000
        /*0010*/ 	.short	0x0003
        /*0012*/ 	.short	0x0018
        /*0014*/ 	.byte	0x00, 0xf0, 0x11, 0x00


	//----- nvinfo : EIATTR_KPARAM_INFO
	.align		4
.L_387:
        /*0018*/ 	.byte	0x04, 0x17
        /*001a*/ 	.short	(.L_389 - .L_388)
.L_388:
        /*001c*/ 	.word	0x00000000
        /*0020*/ 	.short	0x0002
        /*0022*/ 	.short	0x0010
        /*0024*/ 	.byte	0x00, 0xf5, 0x21, 0x00


	//----- nvinfo : EIATTR_KPARAM_INFO
	.align		4
.L_389:
        /*0028*/ 	.byte	0x04, 0x17
        /*002a*/ 	.short	(.L_391 - .L_390)
.L_390:
        /*002c*/ 	.word	0x00000000
        /*0030*/ 	.short	0x0001
        /*0032*/ 	.short	0x0008
        /*0034*/ 	.byte	0x00, 0xf5, 0x21, 0x00


	//----- nvinfo : EIATTR_KPARAM_INFO
	.align		4
.L_391:
        /*0038*/ 	.byte	0x04, 0x17
        /*003a*/ 	.short	(.L_393 - .L_392)
.L_392:
        /*003c*/ 	.word	0x00000000
        /*0040*/ 	.short	0x0000
        /*0042*/ 	.short	0x0000
        /*0044*/ 	.byte	0x00, 0xf5, 0x21, 0x00


	//----- nvinfo : EIATTR_SPARSE_MMA_MASK
	.align		4
.L_393:
        /*0048*/ 	.byte	0x03, 0x50
        /*004a*/ 	.short	0x0000


	//----- nvinfo : EIATTR_MAXREG_COUNT
	.align		4
        /*004c*/ 	.byte	0x03, 0x1b
        /*004e*/ 	.short	0x00ff


	//----- nvinfo : EIATTR_MERCURY_ISA_VERSION
	.align		4
        /*0050*/ 	.byte	0x03, 0x5f
        /*0052*/ 	.short	0x0101


	//----- nvinfo : EIATTR_VRC_CTA_INIT_COUNT
	.align		4
        /*0054*/ 	.byte	0x02, 0x4a
	.zero		1
	.zero		1


	//----- nvinfo : EIATTR_EXIT_INSTR_OFFSETS
	.align		4
        /*0058*/ 	.byte	0x04, 0x1c
        /*005a*/ 	.short	(.L_395 - .L_394)


	//   ....[0]....
.L_394:
        /*005c*/ 	.word	0x00000070


	//   ....[1]....
        /*0060*/ 	.word	0x00000130


	//----- nvinfo : EIATTR_CBANK_PARAM_SIZE
	.align		4
.L_395:
        /*0064*/ 	.byte	0x03, 0x19
        /*0066*/ 	.short	0x001c


	//----- nvinfo : EIATTR_PARAM_CBANK
	.align		4
        /*0068*/ 	.byte	0x04, 0x0a
        /*006a*/ 	.short	(.L_397 - .L_396)
	.align		4
.L_396:
        /*006c*/ 	.word	index@(.nv.constant0._Z10sub_kernelPKfS0_Pfi)
        /*0070*/ 	.short	0x0380
        /*0072*/ 	.short	0x001c


	//----- nvinfo : EIATTR_SW_WAR
	.align		4
.L_397:
        /*0074*/ 	.byte	0x04, 0x36
        /*0076*/ 	.short	(.L_399 - .L_398)
.L_398:
        /*0078*/ 	.word	0x00000008
.L_399:


//--------------------- .nv.info._Z16add_const_kernelPKfS0_Pfi --------------------------
	.section	.nv.info._Z16add_const_kernelPKfS0_Pfi,"",@"SHT_CUDA_INFO"
	.sectionflags	@""
	.align	4


	//----- nvinfo : EIATTR_CUDA_API_VERSION
	.align		4
        /*0000*/ 	.byte	0x04, 0x37
        /*0002*/ 	.short	(.L_401 - .L_400)
.L_400:
        /*0004*/ 	.word	0x00000082


	//----- nvinfo : EIATTR_KPARAM_INFO
	.align		4
.L_401:
        /*0008*/ 	.byte	0x04, 0x17
        /*000a*/ 	.short	(.L_403 - .L_402)
.L_402:
        /*000c*/ 	.word	0x00000000
        /*0010*/ 	.short	0x0003
        /*0012*/ 	.short	0x0018
        /*0014*/ 	.byte	0x00, 0xf0, 0x11, 0x00


	//----- nvinfo : EIATTR_KPARAM_INFO
	.align		4
.L_403:
        /*0018*/ 	.byte	0x04, 0x17
        /*001a*/ 	.short	(.L_405 - .L_404)
.L_404:
        /*001c*/ 	.word	0x00000000
        /*0020*/ 	.short	0x0002
        /*0022*/ 	.short	0x0010
        /*0024*/ 	.byte	0x00, 0xf5, 0x21, 0x00


	//----- nvinfo : EIATTR_KPARAM_INFO
	.align		4
.L_405:
        /*0028*/ 	.byte	0x04, 0x17
        /*002a*/ 	.short	(.L_407 - .L_406)
.L_406:
        /*002c*/ 	.word	0x00000000
        /*0030*/ 	.short	0x0001
        /*0032*/ 	.short	0x0008
        /*0034*/ 	.byte	0x00, 0xf5, 0x21, 0x00


	//----- nvinfo : EIATTR_KPARAM_INFO
	.align		4
.L_407:
        /*0038*/ 	.byte	0x04, 0x17
        /*003a*/ 	.short	(.L_409 - .L_408)
.L_408:
        /*003c*/ 	.word	0x00000000
        /*0040*/ 	.short	0x0000
        /*0042*/ 	.short	0x0000
        /*0044*/ 	.byte	0x00, 0xf5, 0x21, 0x00


	//----- nvinfo : EIATTR_SPARSE_MMA_MASK
	.align		4
.L_409:
        /*0048*/ 	.byte	0x03, 0x50
        /*004a*/ 	.short	0x0000


	//----- nvinfo : EIATTR_MAXREG_COUNT
	.align		4
        /*004c*/ 	.byte	0x03, 0x1b
        /*004e*/ 	.short	0x00ff


	//----- nvinfo : EIATTR_MERCURY_ISA_VERSION
	.align		4
        /*0050*/ 	.byte	0x03, 0x5f
        /*0052*/ 	.short	0x0101


	//----- nvinfo : EIATTR_VRC_CTA_INIT_COUNT
	.align		4
        /*0054*/ 	.byte	0x02, 0x4a
	.zero		1
	.zero		1


	//----- nvinfo : EIATTR_EXIT_INSTR_OFFSETS
	.align		4
        /*0058*/ 	.byte	0x04, 0x1c
        /*005a*/ 	.short	(.L_411 - .L_410)


	//   ....[0]....
.L_410:
        /*005c*/ 	.word	0x00000070


	//   ....[1]....
        /*0060*/ 	.word	0x00000120


	//----- nvinfo : EIATTR_CBANK_PARAM_SIZE
	.align		4
.L_411:
        /*0064*/ 	.byte	0x03, 0x19
        /*0066*/ 	.short	0x001c


	//----- nvinfo : EIATTR_PARAM_CBANK
	.align		4
        /*0068*/ 	.byte	0x04, 0x0a
        /*006a*/ 	.short	(.L_413 - .L_412)
	.align		4
.L_412:
        /*006c*/ 	.word	index@(.nv.constant0._Z16add_const_kernelPKfS0_Pfi)
        /*0070*/ 	.short	0x0380
        /*0072*/ 	.short	0x001c


	//----- nvinfo : EIATTR_SW_WAR
	.align		4
.L_413:
        /*0074*/ 	.byte	0x04, 0x36
        /*0076*/ 	.short	(.L_415 - .L_414)
.L_414:
        /*0078*/ 	.word	0x00000008
.L_415:


//--------------------- .nv.info._Z10add_kernelPKfS0_Pfi --------------------------
	.section	.nv.info._Z10add_kernelPKfS0_Pfi,"",@"SHT_CUDA_INFO"
	.sectionflags	@""
	.align	4


	//----- nvinfo : EIATTR_CUDA_API_VERSION
	.align		4
        /*0000*/ 	.byte	0x04, 0x37
        /*0002*/ 	.short	(.L_417 - .L_416)
.L_416:
        /*0004*/ 	.word	0x00000082


	//----- nvinfo : EIATTR_KPARAM_INFO
	.align		4
.L_417:
        /*0008*/ 	.byte	0x04, 0x17
        /*000a*/ 	.short	(.L_419 - .L_418)
.L_418:
        /*000c*/ 	.word	0x00000000
        /*0010*/ 	.short	0x0003
        /*0012*/ 	.short	0x0018
        /*0014*/ 	.byte	0x00, 0xf0, 0x11, 0x00


	//----- nvinfo : EIATTR_KPARAM_INFO
	.align		4
.L_419:
        /*0018*/ 	.byte	0x04, 0x17
        /*001a*/ 	.short	(.L_421 - .L_420)
.L_420:
        /*001c*/ 	.word	0x00000000
        /*0020*/ 	.short	0x0002
        /*0022*/ 	.short	0x0010
        /*0024*/ 	.byte	0x00, 0xf5, 0x21, 0x00


	//----- nvinfo : EIATTR_KPARAM_INFO
	.align		4
.L_421:
        /*0028*/ 	.byte	0x04, 0x17
        /*002a*/ 	.short	(.L_423 - .L_422)
.L_422:
        /*002c*/ 	.word	0x00000000
        /*0030*/ 	.short	0x0001
        /*0032*/ 	.short	0x0008
        /*0034*/ 	.byte	0x00, 0xf5, 0x21, 0x00


	//----- nvinfo : EIATTR_KPARAM_INFO
	.align		4
.L_423:
        /*0038*/ 	.byte	0x04, 0x17
        /*003a*/ 	.short	(.L_425 - .L_424)
.L_424:
        /*003c*/ 	.word	0x00000000
        /*0040*/ 	.short	0x0000
        /*0042*/ 	.short	0x0000
        /*0044*/ 	.byte	0x00, 0xf5, 0x21, 0x00


	//----- nvinfo : EIATTR_SPARSE_MMA_MASK
	.align		4
.L_425:
        /*0048*/ 	.byte	0x03, 0x50
        /*004a*/ 	.short	0x0000


	//----- nvinfo : EIATTR_MAXREG_COUNT
	.align		4
        /*004c*/ 	.byte	0x03, 0x1b
        /*004e*/ 	.short	0x00ff


	//----- nvinfo : EIATTR_MERCURY_ISA_VERSION
	.align		4
        /*0050*/ 	.byte	0x03, 0x5f
        /*0052*/ 	.short	0x0101


	//----- nvinfo : EIATTR_VRC_CTA_INIT_COUNT
	.align		4
        /*0054*/ 	.byte	0x02, 0x4a
	.zero		1
	.zero		1


	//----- nvinfo : EIATTR_EXIT_INSTR_OFFSETS
	.align		4
        /*0058*/ 	.byte	0x04, 0x1c
        /*005a*/ 	.short	(.L_427 - .L_426)


	//   ....[0]....
.L_426:
        /*005c*/ 	.word	0x00000070


	//   ....[1]....
        /*0060*/ 	.word	0x00000130


	//----- nvinfo : EIATTR_CBANK_PARAM_SIZE
	.align		4
.L_427:
        /*0064*/ 	.byte	0x03, 0x19
        /*0066*/ 	.short	0x001c


	//----- nvinfo : EIATTR_PARAM_CBANK
	.align		4
        /*0068*/ 	.byte	0x04, 0x0a
        /*006a*/ 	.short	(.L_429 - .L_428)
	.align		4
.L_428:
        /*006c*/ 	.word	index@(.nv.constant0._Z10add_kernelPKfS0_Pfi)
        /*0070*/ 	.short	0x0380
        /*0072*/ 	.short	0x001c


	//----- nvinfo : EIATTR_SW_WAR
	.align		4
.L_429:
        /*0074*/ 	.byte	0x04, 0x36
        /*0076*/ 	.short	(.L_431 - .L_430)
.L_430:
        /*0078*/ 	.word	0x00000008
.L_431:


//--------------------- .nv.callgraph             --------------------------
	.section	.nv.callgraph,"",@"SHT_CUDA_CALLGRAPH"
	.align	4
	.sectionentsize	8
	.align		4
        /*0000*/ 	.word	0x00000000
	.align		4
        /*0004*/ 	.word	0xffffffff
	.align		4
        /*0008*/ 	.word	0x00000000
	.align		4
        /*000c*/ 	.word	0xfffffffe
	.align		4
        /*0010*/ 	.word	0x00000000
	.align		4
        /*0014*/ 	.word	0xfffffffd
	.align		4
        /*0018*/ 	.word	0x00000000
	.align		4
        /*001c*/ 	.word	0xfffffffc


//--------------------- .text._Z16transpose_kernelPKfPfiiii --------------------------
	.section	.text._Z16transpose_kernelPKfPfiiii,"ax",@progbits
	.align	128
        .global         _Z16transpose_kernelPKfPfiiii
        .type           _Z16transpose_kernelPKfPfiiii,@function
        .size           _Z16transpose_kernelPKfPfiiii,(.L_x_98 - _Z16transpose_kernelPKfPfiiii)
        .other          _Z16transpose_kernelPKfPfiiii,@"STO_CUDA_ENTRY STV_DEFAULT"
_Z16transpose_kernelPKfPfiiii:
.text._Z16transpose_kernelPKfPfiiii:
[----:B------:R-:W-:Y:S01]  /*0000*/  LDC R1, c[0x0][0x37c] ;  /* 0x0000df00ff017b82 */ /* 0x000fe20000000800 */
[----:B------:R-:W0:Y:S07]  /*0010*/  S2R R3, SR_TID.X ;  /* 0x0000000000037919 */ /* 0x000e2e0000002100 */
[----:B------:R-:W0:Y:S01]  /*0020*/  S2UR UR4, SR_CTAID.X ;  /* 0x00000000000479c3 */ /* 0x000e220000002500 */
[----:B------:R-:W1:Y:S07]  /*0030*/  LDCU UR5, c[0x0][0x390] ;  /* 0x00007200ff0577ac */ /* 0x000e6e0008000800 */
[----:B------:R-:W0:Y:S02]  /*0040*/  LDC R0, c[0x0][0x360] ;  /* 0x0000d800ff007b82 */ /* 0x000e240000000800 */
[----:B0-----:R-:W-:-:S05]  /*0050*/  IMAD R0, R0, UR4, R3 ;  /* 0x0000000400007c24 */ /* 0x001fca000f8e0203 */
[----:B-1----:R-:W-:-:S13]  /*0060*/  ISETP.GE.AND P0, PT, R0, UR5, PT ;  /* 0x0000000500007c0c */ /* 0x002fda000bf06270 */
[----:B------:R-:W-:Y:S05]  /*0070*/  @P0 EXIT ;  /* 0x000000000000094d */ /* 0x000fea0003800000 */
[----:B------:R-:W0:Y:S01]  /*0080*/  LDCU.64 UR8, c[0x0][0x398] ;  /* 0x00007300ff0877ac */ /* 0x000e220008000a00 */
[----:B------:R-:W1:Y:S01]  /*0090*/  LDCU UR4, c[0x0][0x394] ;  /* 0x00007280ff0477ac */ /* 0x000e620008000800 */
[----:B0-----:R-:W-:Y:S02]  /*00a0*/  MOV R2, UR9 ;  /* 0x0000000900027c02 */ /* 0x001fe40008000f00 */
[----:B------:R-:W-:-:S04]  /*00b0*/  MOV R3, UR8 ;  /* 0x0000000800037c02 */ /* 0x000fc80008000f00 */
[----:B-1----:R-:W-:-:S04]  /*00c0*/  VIMNMX3 R2, R3, UR4, R2, PT ;  /* 0x0000000403027c0f */ /* 0x002fc8000b800102 */
[----:B------:R-:W-:-:S13]  /*00d0*/  ISETP.GE.AND P0, PT, R2, 0x1, PT ;  /* 0x000000010200780c */ /* 0x000fda0003f06270 */
[----:B------:R-:W-:Y:S05]  /*00e0*/  @!P0 EXIT ;  /* 0x000000000000894d */ /* 0x000fea0003800000 */
[----:B------:R-:W0:Y:S01]  /*00f0*/  LDCU.64 UR4, c[0x0][0x388] ;  /* 0x00007100ff0477ac */ /* 0x000e220008000a00 */
[----:B------:R-:W-:Y:S01]  /*0100*/  BSSY.RECONVERGENT B0, `(.L_x_0) ;  /* 0x00000bb000007945 */ /* 0x000fe20003800200 */
[----:B------:R-:W-:Y:S02]  /*0110*/  ULOP3.LUT UR7, UR9, 0xf, URZ, 0xc0, !UPT ;  /* 0x0000000f09077892 */ /* 0x000fe4000f8ec0ff */
[----:B------:R-:W-:Y:S01]  /*0120*/  ULOP3.LUT UR6, UR9, 0x7, URZ, 0xc0, !UPT ;  /* 0x0000000709067892 */ /* 0x000fe2000f8ec0ff */
[----:B------:R-:W1:Y:S01]  /*0130*/  LDCU.64 UR36, c[0x0][0x358] ;  /* 0x00006b00ff2477ac */ /* 0x000e620008000a00 */
[----:B0-----:R-:W-:Y:S02]  /*0140*/  UIMAD.WIDE.U32 UR10, UR8, 0x8, UR4 ;  /* 0x00000008080a78a5 */ /* 0x001fe4000f8e0004 */
[----:B------:R-:W-:Y:S02]  /*0150*/  UIMAD.WIDE.U32 UR12, UR8, 0xc, UR4 ;  /* 0x0000000c080c78a5 */ /* 0x000fe4000f8e0004 */
[----:B------:R-:W-:-:S02]  /*0160*/  UIMAD.WIDE.U32 UR14, UR8, 0x10, UR4 ;  /* 0x00000010080e78a5 */ /* 0x000fc4000f8e0004 */
[----:B------:R-:W-:Y:S02]  /*0170*/  UIMAD.WIDE.U32 UR16, UR8, 0x14, UR4 ;  /* 0x00000014081078a5 */ /* 0x000fe4000f8e0004 */
[----:B------:R-:W-:Y:S02]  /*0180*/  UIMAD.WIDE.U32 UR18, UR8, 0x18, UR4 ;  /* 0x00000018081278a5 */ /* 0x000fe4000f8e0004 */
[----:B------:R-:W-:Y:S02]  /*0190*/  UIMAD.WIDE.U32 UR20, UR8, 0x1c, UR4 ;  /* 0x0000001c081478a5 */ /* 0x000fe4000f8e0004 */
[----:B------:R-:W-:Y:S02]  /*01a0*/  UIMAD.WIDE.U32 UR22, UR8, 0x20, UR4 ;  /* 0x00000020081678a5 */ /* 0x000fe4000f8e0004 */
[----:B------:R-:W-:Y:S02]  /*01b0*/  UIMAD.WIDE.U32 UR24, UR8, 0x24, UR4 ;  /* 0x00000024081878a5 */ /* 0x000fe4000f8e0004 */
[----:B------:R-:W-:-:S02]  /*01c0*/  UIMAD.WIDE.U32 UR26, UR8, 0x28, UR4 ;  /* 0x00000028081a78a5 */ /* 0x000fc4000f8e0004 */
[----:B------:R-:W-:Y:S02]  /*01d0*/  UIMAD.WIDE.U32 UR28, UR8, 0x2c, UR4 ;  /* 0x0000002c081c78a5 */ /* 0x000fe4000f8e0004 */
[----:B------:R-:W-:Y:S02]  /*01e0*/  UIMAD.WIDE.U32 UR30, UR8, 0x30, UR4 ;  /* 0x00000030081e78a5 */ /* 0x000fe4000f8e0004 */
[----:B------:R-:W-:Y:S02]  /*01f0*/  UIMAD.WIDE.U32 UR32, UR8, 0x34, UR4 ;  /* 0x00000034082078a5 */ /* 0x000fe4000f8e0004 */
[----:B------:R-:W-:Y:S02]  /*0200*/  UIMAD.WIDE.U32 UR34, UR8, 0x38, UR4 ;  /* 0x00000038082278a5 */ /* 0x000fe4000f8e0004 */
[----:B-1----:R-:W-:-:S12]  /*0210*/  UIMAD.WIDE.U32 UR4, UR8, 0x3c, UR4 ;  /* 0x0000003c080478a5 */ /* 0x002fd8000f8e0004 */
.L_x_8:
[----:B-1234-:R-:W-:-:S07]  /*0220*/  HFMA2 R7, -RZ, RZ, 0, 0 ;  /* 0x00000000ff077431 */ /* 0x01efce00000001ff */
.L_x_7:
[----:B01234-:R-:W-:-:S07]  /*0230*/  MOV R6, RZ ;  /* 0x000000ff00067202 */ /* 0x01ffce0000000f00 */
.L_x_6:
[----:B0-----:R-:W0:Y:S01]  /*0240*/  LDC.64 R2, c[0x0][0x398] ;  /* 0x0000e600ff027b82 */ /* 0x001e220000000a00 */
[----:B---34-:R-:W-:-:S07]  /*0250*/  MOV R10, RZ ;  /* 0x000000ff000a7202 */ /* 0x018fce0000000f00 */
[----:B-1----:R-:W1:Y:S01]  /*0260*/  LDC R8, c[0x0][0x394] ;  /* 0x0000e500ff087b82 */ /* 0x002e620000000800 */
[----:B0-----:R-:W-:Y:S01]  /*0270*/  ISETP.GE.U32.AND P0, PT, R3, 0x10, PT ;  /* 0x000000100300780c */ /* 0x001fe20003f06070 */
[----:B------:R-:W-:Y:S02]  /*0280*/  IMAD R11, R2, R3, RZ ;  /* 0x00000003020b7224 */ /* 0x000fe400078e02ff */
[----:B-1----:R-:W-:-:S04]  /*0290*/  IMAD R4, R0, R8, R7 ;  /* 0x0000000800047224 */ /* 0x002fc800078e0207 */
[----:B--2---:R-:W-:-:S04]  /*02a0*/  IMAD R13, R11, R4, RZ ;  /* 0x000000040b0d7224 */ /* 0x004fc800078e02ff */
[----:B------:R-:W-:Y:S02]  /*02b0*/  IMAD R9, R6, R3, R13 ;  /* 0x0000000306097224 */ /* 0x000fe400078e020d */
[----:B------:R-:W-:Y:S05]  /*02c0*/  @!P0 BRA `(.L_x_1) ;  /* 0x0000000400088947 */ /* 0x000fea0003800000 */
[----:B------:R-:W-:Y:S02]  /*02d0*/  LOP3.LUT R10, R3, 0x7ffffff0, RZ, 0xc0, !PT ;  /* 0x7ffffff0030a7812 */ /* 0x000fe400078ec0ff */
[----:B------:R-:W-:Y:S02]  /*02e0*/  IADD3 R13, PT, PT, R13, R6, RZ ;  /* 0x000000060d0d7210 */ /* 0x000fe40007ffe0ff */
[----:B------:R-:W-:Y:S02]  /*02f0*/  MOV R12, R9 ;  /* 0x00000009000c7202 */ /* 0x000fe40000000f00 */
[----:B------:R-:W-:-:S07]  /*0300*/  IADD3 R14, PT, PT, -R10, RZ, RZ ;  /* 0x000000ff0a0e7210 */ /* 0x000fce0007ffe1ff */
.L_x_2:
[----:B------:R-:W0:Y:S08]  /*0310*/  LDC.64 R4, c[0x0][0x380] ;  /* 0x0000e000ff047b82 */ /* 0x000e300000000a00 */
[----:B-1----:R-:W1:Y:S01]  /*0320*/  LDC.64 R16, c[0x0][0x388] ;  /* 0x0000e200ff107b82 */ /* 0x002e620000000a00 */
[----:B0-----:R-:W-:-:S05]  /*0330*/  IMAD.WIDE R4, R12, 0x4, R4 ;  /* 0x000000040c047825 */ /* 0x001fca00078e0204 */
[----:B------:R-:W2:Y:S01]  /*0340*/  LDG.E R15, desc[UR36][R4.64] ;  /* 0x00000024040f7981 */ /* 0x000ea2000c1e1900 */
[----:B-1----:R-:W-:-:S05]  /*0350*/  IMAD.WIDE R16, R13, 0x4, R16 ;  /* 0x000000040d107825 */ /* 0x002fca00078e0210 */
[----:B--2---:R0:W-:Y:S04]  /*0360*/  STG.E desc[UR36][R16.64], R15 ;  /* 0x0000000f10007986 */ /* 0x0041e8000c101924 */
[----:B------:R-:W2:Y:S01]  /*0370*/  LDG.E R25, desc[UR36][R4.64+0x4] ;  /* 0x0000042404197981 */ /* 0x000ea2000c1e1900 */
[----:B------:R-:W-:-:S04]  /*0380*/  IMAD.WIDE.U32 R18, R2, 0x4, R16 ;  /* 0x0000000402127825 */ /* 0x000fc800078e0010 */
[----:B------:R-:W-:Y:S01]  /*0390*/  HFMA2 R20, -RZ, RZ, 0, 2.384185791015625e-07 ;  /* 0x00000004ff147431 */ /* 0x000fe200000001ff */
[----:B--2---:R1:W-:Y:S04]  /*03a0*/  STG.E desc[UR36][R18.64], R25 ;  /* 0x0000001912007986 */ /* 0x0043e8000c101924 */
[----:B------:R-:W2:Y:S01]  /*03b0*/  LDG.E R27, desc[UR36][R4.64+0x8] ;  /* 0x00000824041b7981 */ /* 0x000ea2000c1e1900 */
[----:B------:R-:W-:Y:S01]  /*03c0*/  IMAD.WIDE R20, R13, R20, UR10 ;  /* 0x0000000a0d147e25 */ /* 0x000fe2000f8e0214 */
[----:B------:R-:W-:-:S04]  /*03d0*/  MOV R22, 0x4 ;  /* 0x0000000400167802 */ /* 0x000fc80000000f00 */
[----:B--2---:R2:W-:Y:S04]  /*03e0*/  STG.E desc[UR36][R20.64], R27 ;  /* 0x0000001b14007986 */ /* 0x0045e8000c101924 */
[----:B------:R-:W3:Y:S01]  /*03f0*/  LDG.E R29, desc[UR36][R4.64+0xc] ;  /* 0x00000c24041d7981 */ /* 0x000ee2000c1e1900 */
[----:B------:R-:W-:-:S04]  /*0400*/  IMAD.WIDE R22, R13, R22, UR12 ;  /* 0x0000000c0d167e25 */ /* 0x000fc8000f8e0216 */
[----:B0-----:R-:W-:Y:S01]  /*0410*/  HFMA2 R16, -RZ, RZ, 0, 2.384185791015625e-07 ;  /* 0x00000004ff107431 */ /* 0x001fe200000001ff */
[----:B---3--:R0:W-:Y:S04]  /*0420*/  STG.E desc[UR36][R22.64], R29 ;  /* 0x0000001d16007986 */ /* 0x0081e8000c101924 */
[----:B------:R-:W3:Y:S01]  /*0430*/  LDG.E R15, desc[UR36][R4.64+0x10] ;  /* 0x00001024040f7981 */ /* 0x000ee2000c1e1900 */
[----:B------:R-:W-:Y:S01]  /*0440*/  IMAD.WIDE R16, R13, R16, UR14 ;  /* 0x0000000e0d107e25 */ /* 0x000fe2000f8e0210 */
[----:B-1----:R-:W-:-:S04]  /*0450*/  MOV R18, 0x4 ;  /* 0x0000000400127802 */ /* 0x002fc80000000f00 */
[----:B---3--:R1:W-:Y:S04]  /*0460*/  STG.E desc[UR36][R16.64], R15 ;  /* 0x0000000f10007986 */ /* 0x0083e8000c101924 */
[----:B------:R-:W3:Y:S01]  /*0470*/  LDG.E R25, desc[UR36][R4.64+0x14] ;  /* 0x0000142404197981 */ /* 0x000ee2000c1e1900 */
[----:B------:R-:W-:-:S04]  /*0480*/  IMAD.WIDE R18, R13, R18, UR16 ;  /* 0x000000100d127e25 */ /* 0x000fc8000f8e0212 */
[----:B--2---:R-:W-:Y:S01]  /*0490*/  HFMA2 R20, -RZ, RZ, 0, 2.384185791015625e-07 ;  /* 0x00000004ff147431 */ /* 0x004fe200000001ff */
[----:B---3--:R2:W-:Y:S04]  /*04a0*/  STG.E desc[UR36][R18.64], R25 ;  /* 0x0000001912007986 */ /* 0x0085e8000c101924 */
[----:B------:R-:W3:Y:S01]  /*04b0*/  LDG.E R27, desc[UR36][R4.64+0x18] ;  /* 0x00001824041b7981 */ /* 0x000ee2000c1e1900 */
[----:B------:R-:W-:Y:S01]  /*04c0*/  IMAD.WIDE R20, R13, R20, UR18 ;  /* 0x000000120d147e25 */ /* 0x000fe2000f8e0214 */
[----:B0-----:R-:W-:-:S04]  /*04d0*/  MOV R22, 0x4 ;  /* 0x0000000400167802 */ /* 0x001fc80000000f00 */
[----:B---3--:R0:W-:Y:S04]  /*04e0*/  STG.E desc[UR36][R20.64], R27 ;  /* 0x0000001b14007986 */ /* 0x0081e8000c101924 */
[----:B------:R-:W3:Y:S01]  /*04f0*/  LDG.E R23, desc[UR36][R4.64+0x1c] ;  /* 0x00001c2404177981 */ /* 0x000ee2000c1e1900 */
[----:B-1----:R-:W-:-:S05]  /*0500*/  IMAD.WIDE R16, R13, R22, UR20 ;  /* 0x000000140d107e25 */ /* 0x002fca000f8e0216 */
[----:B---3--:R1:W-:Y:S04]  /*0510*/  STG.E desc[UR36][R16.64], R23 ;  /* 0x0000001710007986 */ /* 0x0083e8000c101924 */
[----:B------:R-:W3:Y:S01]  /*0520*/  LDG.E R15, desc[UR36][R4.64+0x20] ;  /* 0x00002024040f7981 */ /* 0x000ee2000c1e1900 */
[----:B--2---:R-:W-:-:S05]  /*0530*/  IMAD.WIDE R18, R13, R22, UR22 ;  /* 0x000000160d127e25 */ /* 0x004fca000f8e0216 */
[----:B---3--:R2:W-:Y:S04]  /*0540*/  STG.E desc[UR36][R18.64], R15 ;  /* 0x0000000f12007986 */ /* 0x0085e8000c101924 */
[----:B------:R-:W3:Y:S01]  /*0550*/  LDG.E R25, desc[UR36][R4.64+0x24] ;  /* 0x0000242404197981 */ /* 0x000ee2000c1e1900 */
[----:B0-----:R-:W-:-:S05]  /*0560*/  IMAD.WIDE R20, R13, R22, UR24 ;  /* 0x000000180d147e25 */ /* 0x001fca000f8e0216 */
        /* <DEDUP_REMOVED lines=16> */
[----:B------:R-:W2:Y:S01]  /*0670*/  LDG.E R23, desc[UR36][R4.64+0x3c] ;  /* 0x00003c2404177981 */ /* 0x000ea2000c1e1900 */
[----:B0-----:R-:W-:Y:S01]  /*0680*/  IMAD.WIDE R20, R13, R22, UR4 ;  /* 0x000000040d147e25 */ /* 0x001fe2000f8e0216 */
[----:B------:R-:W-:Y:S02]  /*0690*/  IADD3 R14, PT, PT, R14, 0x10, RZ ;  /* 0x000000100e0e7810 */ /* 0x000fe40007ffe0ff */
[----:B------:R-:W-:Y:S02]  /*06a0*/  LEA R13, R2, R13, 0x4 ;  /* 0x0000000d020d7211 */ /* 0x000fe400078e20ff */
[----:B------:R-:W-:-:S02]  /*06b0*/  ISETP.NE.AND P0, PT, R14, RZ, PT ;  /* 0x000000ff0e00720c */ /* 0x000fc40003f05270 */
[----:B------:R-:W-:Y:S01]  /*06c0*/  IADD3 R12, PT, PT, R12, 0x10, RZ ;  /* 0x000000100c0c7810 */ /* 0x000fe20007ffe0ff */
[----:B--2---:R1:W-:Y:S10]  /*06d0*/  STG.E desc[UR36][R20.64], R23 ;  /* 0x0000001714007986 */ /* 0x0043f4000c101924 */
[----:B------:R-:W-:Y:S05]  /*06e0*/  @P0 BRA `(.L_x_2) ;  /* 0xfffffffc00080947 */ /* 0x000fea000383ffff */
.L_x_1:
[----:B------:R-:W-:-:S09]  /*06f0*/  UISETP.NE.AND UP0, UPT, UR7, URZ, UPT ;  /* 0x000000ff0700728c */ /* 0x000fd2000bf05270 */
[----:B------:R-:W-:Y:S05]  /*0700*/  BRA.U !UP0, `(.L_x_3) ;  /* 0x0000000508387547 */ /* 0x000fea000b800000 */
[----:B------:R-:W-:Y:S01]  /*0710*/  UIADD3 UR8, UPT, UPT, UR7, -0x1, URZ ;  /* 0xffffffff07087890 */ /* 0x000fe2000fffe0ff */
[----:B------:R-:W-:Y:S01]  /*0720*/  IMAD R4, R0, R8, R7 ;  /* 0x0000000800047224 */ /* 0x000fe200078e0207 */
[----:B------:R-:W-:Y:S02]  /*0730*/  UISETP.NE.AND UP1, UPT, UR6, URZ, UPT ;  /* 0x000000ff0600728c */ /* 0x000fe4000bf25270 */
[----:B------:R-:W-:Y:S01]  /*0740*/  UISETP.GE.U32.AND UP0, UPT, UR8, 0x7, UPT ;  /* 0x000000070800788c */ /* 0x000fe2000bf06070 */
[----:B------:R-:W-:-:S08]  /*0750*/  IMAD R11, R11, R4, R6 ;  /* 0x000000040b0b7224 */ /* 0x000fd000078e0206 */
[----:B------:R-:W-:Y:S05]  /*0760*/  BRA.U !UP0, `(.L_x_4) ;  /* 0x0000000108787547 */ /* 0x000fea000b800000 */
[----:B------:R-:W0:Y:S01]  /*0770*/  LDC.64 R4, c[0x0][0x380] ;  /* 0x0000e000ff047b82 */ /* 0x000e220000000a00 */
[----:B------:R-:W-:-:S05]  /*0780*/  IADD3 R13, PT, PT, R9, R10, RZ ;  /* 0x0000000a090d7210 */ /* 0x000fca0007ffe0ff */
[----:B0-----:R-:W-:Y:S02]  /*0790*/  IMAD.WIDE R4, R13, 0x4, R4 ;  /* 0x000000040d047825 */ /* 0x001fe400078e0204 */
[----:B------:R-:W0:Y:S03]  /*07a0*/  LDC.64 R12, c[0x0][0x388] ;  /* 0x0000e200ff0c7b82 */ /* 0x000e260000000a00 */
[----:B-1----:R-:W2:Y:S01]  /*07b0*/  LDG.E R21, desc[UR36][R4.64] ;  /* 0x0000002404157981 */ /* 0x002ea2000c1e1900 */
[----:B------:R-:W-:-:S04]  /*07c0*/  IMAD R15, R10, R2, R11 ;  /* 0x000000020a0f7224 */ /* 0x000fc800078e020b */
[----:B0-----:R-:W-:-:S05]  /*07d0*/  IMAD.WIDE R12, R15, 0x4, R12 ;  /* 0x000000040f0c7825 */ /* 0x001fca00078e020c */
[----:B--2---:R0:W-:Y:S04]  /*07e0*/  STG.E desc[UR36][R12.64], R21 ;  /* 0x000000150c007986 */ /* 0x0041e8000c101924 */
[----:B------:R-:W2:Y:S01]  /*07f0*/  LDG.E R23, desc[UR36][R4.64+0x4] ;  /* 0x0000042404177981 */ /* 0x000ea2000c1e1900 */
[----:B------:R-:W-:-:S05]  /*0800*/  IMAD.WIDE.U32 R14, R2, 0x4, R12 ;  /* 0x00000004020e7825 */ /* 0x000fca00078e000c */
[----:B--2---:R1:W-:Y:S04]  /*0810*/  STG.E desc[UR36][R14.64], R23 ;  /* 0x000000170e007986 */ /* 0x0043e8000c101924 */
[----:B------:R-:W2:Y:S01]  /*0820*/  LDG.E R25, desc[UR36][R4.64+0x8] ;  /* 0x0000082404197981 */ /* 0x000ea2000c1e1900 */
[----:B------:R-:W-:-:S05]  /*0830*/  IMAD.WIDE.U32 R16, R2, 0x4, R14 ;  /* 0x0000000402107825 */ /* 0x000fca00078e000e */
[----:B--2---:R2:W-:Y:S04]  /*0840*/  STG.E desc[UR36][R16.64], R25 ;  /* 0x0000001910007986 */ /* 0x0045e8000c101924 */
[----:B------:R-:W3:Y:S01]  /*0850*/  LDG.E R27, desc[UR36][R4.64+0xc] ;  /* 0x00000c24041b7981 */ /* 0x000ee2000c1e1900 */
[----:B------:R-:W-:-:S05]  /*0860*/  IMAD.WIDE.U32 R18, R2, 0x4, R16 ;  /* 0x0000000402127825 */ /* 0x000fca00078e0010 */
[----:B---3--:R3:W-:Y:S04]  /*0870*/  STG.E desc[UR36][R18.64], R27 ;  /* 0x0000001b12007986 */ /* 0x0087e8000c101924 */
[----:B------:R-:W4:Y:S01]  /*0880*/  LDG.E R29, desc[UR36][R4.64+0x10] ;  /* 0x00001024041d7981 */ /* 0x000f22000c1e1900 */
[----:B0-----:R-:W-:-:S05]  /*0890*/  IMAD.WIDE.U32 R12, R2, 0x4, R18 ;  /* 0x00000004020c7825 */ /* 0x001fca00078e0012 */
[----:B----4-:R0:W-:Y:S04]  /*08a0*/  STG.E desc[UR36][R12.64], R29 ;  /* 0x0000001d0c007986 */ /* 0x0101e8000c101924 */
[----:B------:R-:W4:Y:S01]  /*08b0*/  LDG.E R21, desc[UR36][R4.64+0x14] ;  /* 0x0000142404157981 */ /* 0x000f22000c1e1900 */
[----:B-1----:R-:W-:-:S05]  /*08c0*/  IMAD.WIDE.U32 R14, R2, 0x4, R12 ;  /* 0x00000004020e7825 */ /* 0x002fca00078e000c */
[----:B----4-:R0:W-:Y:S04]  /*08d0*/  STG.E desc[UR36][R14.64], R21 ;  /* 0x000000150e007986 */ /* 0x0101e8000c101924 */
[----:B------:R-:W4:Y:S01]  /*08e0*/  LDG.E R23, desc[UR36][R4.64+0x18] ;  /* 0x0000182404177981 */ /* 0x000f22000c1e1900 */
[----:B--2---:R-:W-:-:S05]  /*08f0*/  IMAD.WIDE.U32 R16, R2, 0x4, R14 ;  /* 0x0000000402107825 */ /* 0x004fca00078e000e */
[----:B----4-:R0:W-:Y:S04]  /*0900*/  STG.E desc[UR36][R16.64], R23 ;  /* 0x0000001710007986 */ /* 0x0101e8000c101924 */
[----:B------:R-:W2:Y:S01]  /*0910*/  LDG.E R25, desc[UR36][R4.64+0x1c] ;  /* 0x00001c2404197981 */ /* 0x000ea2000c1e1900 */
[----:B---3--:R-:W-:Y:S01]  /*0920*/  IMAD.WIDE.U32 R18, R2, 0x4, R16 ;  /* 0x0000000402127825 */ /* 0x008fe200078e0010 */
[----:B------:R-:W-:-:S04]  /*0930*/  IADD3 R10, PT, PT, R10, 0x8, RZ ;  /* 0x000000080a0a7810 */ /* 0x000fc80007ffe0ff */
[----:B--2---:R0:W-:Y:S03]  /*0940*/  STG.E desc[UR36][R18.64], R25 ;  /* 0x0000001912007986 */ /* 0x0041e6000c101924 */
.L_x_4:
[----:B------:R-:W-:Y:S05]  /*0950*/  BRA.U !UP1, `(.L_x_3) ;  /* 0x0000000109a47547 */ /* 0x000fea000b800000 */
[----:B------:R-:W-:Y:S01]  /*0960*/  UIADD3 UR8, UPT, UPT, UR6, -0x1, URZ ;  /* 0xffffffff06087890 */ /* 0x000fe2000fffe0ff */
[----:B------:R-:W-:-:S03]  /*0970*/  LOP3.LUT P0, R3, R3, 0x3, RZ, 0xc0, !PT ;  /* 0x0000000303037812 */ /* 0x000fc6000780c0ff */
[----:B------:R-:W-:-:S09]  /*0980*/  UISETP.GE.U32.AND UP0, UPT, UR8, 0x3, UPT ;  /* 0x000000030800788c */ /* 0x000fd2000bf06070 */
[----:B------:R-:W-:Y:S05]  /*0990*/  BRA.U !UP0, `(.L_x_5) ;  /* 0x0000000108487547 */ /* 0x000fea000b800000 */
[----:B------:R-:W2:Y:S01]  /*09a0*/  LDC.64 R4, c[0x0][0x380] ;  /* 0x0000e000ff047b82 */ /* 0x000ea20000000a00 */
[----:B0-----:R-:W-:-:S05]  /*09b0*/  IADD3 R13, PT, PT, R9, R10, RZ ;  /* 0x0000000a090d7210 */ /* 0x001fca0007ffe0ff */
[----:B--2---:R-:W-:Y:S02]  /*09c0*/  IMAD.WIDE R4, R13, 0x4, R4 ;  /* 0x000000040d047825 */ /* 0x004fe400078e0204 */
[----:B------:R-:W0:Y:S03]  /*09d0*/  LDC.64 R12, c[0x0][0x388] ;  /* 0x0000e200ff0c7b82 */ /* 0x000e260000000a00 */
[----:B-1----:R-:W2:Y:S01]  /*09e0*/  LDG.E R21, desc[UR36][R4.64] ;  /* 0x0000002404157981 */ /* 0x002ea2000c1e1900 */
[----:B------:R-:W-:-:S04]  /*09f0*/  IMAD R15, R10, R2, R11 ;  /* 0x000000020a0f7224 */ /* 0x000fc800078e020b */
[----:B0-----:R-:W-:-:S05]  /*0a00*/  IMAD.WIDE R12, R15, 0x4, R12 ;  /* 0x000000040f0c7825 */ /* 0x001fca00078e020c */
[----:B--2---:R2:W-:Y:S04]  /*0a10*/  STG.E desc[UR36][R12.64], R21 ;  /* 0x000000150c007986 */ /* 0x0045e8000c101924 */
[----:B------:R-:W3:Y:S01]  /*0a20*/  LDG.E R23, desc[UR36][R4.64+0x4] ;  /* 0x0000042404177981 */ /* 0x000ee2000c1e1900 */
[----:B------:R-:W-:-:S05]  /*0a30*/  IMAD.WIDE.U32 R14, R2, 0x4, R12 ;  /* 0x00000004020e7825 */ /* 0x000fca00078e000c */
[----:B---3--:R2:W-:Y:S04]  /*0a40*/  STG.E desc[UR36][R14.64], R23 ;  /* 0x000000170e007986 */ /* 0x0085e8000c101924 */
[----:B------:R-:W3:Y:S01]  /*0a50*/  LDG.E R25, desc[UR36][R4.64+0x8] ;  /* 0x0000082404197981 */ /* 0x000ee2000c1e1900 */
[----:B------:R-:W-:-:S05]  /*0a60*/  IMAD.WIDE.U32 R16, R2, 0x4, R14 ;  /* 0x0000000402107825 */ /* 0x000fca00078e000e */
[----:B---3--:R2:W-:Y:S04]  /*0a70*/  STG.E desc[UR36][R16.64], R25 ;  /* 0x0000001910007986 */ /* 0x0085e8000c101924 */
[----:B------:R-:W3:Y:S01]  /*0a80*/  LDG.E R27, desc[UR36][R4.64+0xc] ;  /* 0x00000c24041b7981 */ /* 0x000ee2000c1e1900 */
[----:B------:R-:W-:Y:S01]  /*0a90*/  IMAD.WIDE.U32 R18, R2, 0x4, R16 ;  /* 0x0000000402127825 */ /* 0x000fe200078e0010 */
[----:B------:R-:W-:-:S04]  /*0aa0*/  IADD3 R10, PT, PT, R10, 0x4, RZ ;  /* 0x000000040a0a7810 */ /* 0x000fc80007ffe0ff */
[----:B---3--:R2:W-:Y:S03]  /*0ab0*/  STG.E desc[UR36][R18.64], R27 ;  /* 0x0000001b12007986 */ /* 0x0085e6000c101924 */
.L_x_5:
[----:B------:R-:W-:Y:S05]  /*0ac0*/  @!P0 BRA `(.L_x_3) ;  /* 0x0000000000488947 */ /* 0x000fea0003800000 */
[----:B------:R-:W3:Y:S01]  /*0ad0*/  LDC.64 R4, c[0x0][0x380] ;  /* 0x0000e000ff047b82 */ /* 0x000ee20000000a00 */
[----:B------:R-:W-:-:S07]  /*0ae0*/  IADD3 R9, PT, PT, R9, R10, RZ ;  /* 0x0000000a09097210 */ /* 0x000fce0007ffe0ff */
[----:B0-2---:R-:W0:Y:S01]  /*0af0*/  LDC.64 R12, c[0x0][0x388] ;  /* 0x0000e200ff0c7b82 */ /* 0x005e220000000a00 */
[----:B---3--:R-:W-:-:S05]  /*0b00*/  IMAD.WIDE R4, R9, 0x4, R4 ;  /* 0x0000000409047825 */ /* 0x008fca00078e0204 */
[----:B------:R-:W2:Y:S01]  /*0b10*/  LDG.E R9, desc[UR36][R4.64] ;  /* 0x0000002404097981 */ /* 0x000ea2000c1e1900 */
[----:B------:R-:W-:Y:S01]  /*0b20*/  IMAD R11, R10, R2, R11 ;  /* 0x000000020a0b7224 */ /* 0x000fe200078e020b */
[----:B------:R-:W-:-:S03]  /*0b30*/  ISETP.NE.AND P0, PT, R3, 0x1, PT ;  /* 0x000000010300780c */ /* 0x000fc60003f05270 */
[----:B0-----:R-:W-:-:S05]  /*0b40*/  IMAD.WIDE R10, R11, 0x4, R12 ;  /* 0x000000040b0a7825 */ /* 0x001fca00078e020c */
[----:B--2---:R3:W-:Y:S05]  /*0b50*/  STG.E desc[UR36][R10.64], R9 ;  /* 0x000000090a007986 */ /* 0x0047ea000c101924 */
[----:B------:R-:W-:Y:S05]  /*0b60*/  @!P0 BRA `(.L_x_3) ;  /* 0x0000000000208947 */ /* 0x000fea0003800000 */
[----:B---3--:R-:W2:Y:S01]  /*0b70*/  LDG.E R9, desc[UR36][R4.64+0x4] ;  /* 0x0000042404097981 */ /* 0x008ea2000c1e1900 */
[----:B------:R-:W-:Y:S01]  /*0b80*/  IMAD.WIDE.U32 R10, R2, 0x4, R10 ;  /* 0x00000004020a7825 */ /* 0x000fe200078e000a */
[----:B------:R-:W-:-:S04]  /*0b90*/  ISETP.NE.AND P0, PT, R3, 0x2, PT ;  /* 0x000000020300780c */ /* 0x000fc80003f05270 */
[----:B--2---:R4:W-:Y:S09]  /*0ba0*/  STG.E desc[UR36][R10.64], R9 ;  /* 0x000000090a007986 */ /* 0x0049f2000c101924 */
[----:B------:R-:W-:Y:S05]  /*0bb0*/  @!P0 BRA `(.L_x_3) ;  /* 0x00000000000c8947 */ /* 0x000fea0003800000 */
[----:B------:R-:W2:Y:S01]  /*0bc0*/  LDG.E R5, desc[UR36][R4.64+0x8] ;  /* 0x0000082404057981 */ /* 0x000ea2000c1e1900 */
[----:B----4-:R-:W-:-:S05]  /*0bd0*/  IMAD.WIDE.U32 R10, R2, 0x4, R10 ;  /* 0x00000004020a7825 */ /* 0x010fca00078e000a */
[----:B--2---:R0:W-:Y:S02]  /*0be0*/  STG.E desc[UR36][R10.64], R5 ;  /* 0x000000050a007986 */ /* 0x0041e4000c101924 */
.L_x_3:
[----:B------:R-:W-:-:S04]  /*0bf0*/  IADD3 R6, PT, PT, R6, 0x1, RZ ;  /* 0x0000000106067810 */ /* 0x000fc80007ffe0ff */
[----:B------:R-:W-:-:S13]  /*0c00*/  ISETP.NE.AND P0, PT, R6, R2, PT ;  /* 0x000000020600720c */ /* 0x000fda0003f05270 */
[----:B------:R-:W-:Y:S05]  /*0c10*/  @P0 BRA `(.L_x_6) ;  /* 0xfffffff400880947 */ /* 0x000fea000383ffff */
[----:B------:R-:W-:-:S04]  /*0c20*/  IADD3 R7, PT, PT, R7, 0x1, RZ ;  /* 0x0000000107077810 */ /* 0x000fc80007ffe0ff */
[----:B------:R-:W-:-:S13]  /*0c30*/  ISETP.NE.AND P0, PT, R7, R8, PT ;  /* 0x000000080700720c */ /* 0x000fda0003f05270 */
[----:B------:R-:W-:Y:S05]  /*0c40*/  @P0 BRA `(.L_x_7) ;  /* 0xfffffff400780947 */ /* 0x000fea000383ffff */
[----:B------:R-:W5:Y:S01]  /*0c50*/  LDCU UR8, c[0x0][0x360] ;  /* 0x00006c00ff0877ac */ /* 0x000f620008000800 */
[----:B------:R-:W5:Y:S01]  /*0c60*/  LDC R3, c[0x0][0x370] ;  /* 0x0000dc00ff037b82 */ /* 0x000f620000000800 */
[----:B------:R-:W0:Y:S01]  /*0c70*/  LDCU UR9, c[0x0][0x390] ;  /* 0x00007200ff0977ac */ /* 0x000e220008000800 */
[----:B-----5:R-:W-:-:S05]  /*0c80*/  IMAD R0, R3, UR8, R0 ;  /* 0x0000000803007c24 */ /* 0x020fca000f8e0200 */
[----:B0-----:R-:W-:-:S13]  /*0c90*/  ISETP.GE.AND P0, PT, R0, UR9, PT ;  /* 0x0000000900007c0c */ /* 0x001fda000bf06270 */
[----:B------:R-:W-:Y:S05]  /*0ca0*/  @!P0 BRA `(.L_x_8) ;  /* 0xfffffff4005c8947 */ /* 0x000fea000383ffff */
[----:B------:R-:W-:Y:S05]  /*0cb0*/  BSYNC.RECONVERGENT B0 ;  /* 0x0000000000007941 */ /* 0x000fea0003800200 */
.L_x_0:
[----:B------:R-:W-:Y:S05]  /*0cc0*/  EXIT ;  /* 0x000000000000794d */ /* 0x000fea0003800000 */
.L_x_9:
[----:B------:R-:W-:-:S00]  /*0cd0*/  BRA `(.L_x_9) ;  /* 0xfffffffc00fc7947 */ /* 0x000fc0000383ffff */
[----:B------:R-:W-:-:S00]  /*0ce0*/  NOP ;  /* 0x0000000000007918 */ /* 0x000fc00000000000 */
        /* <DEDUP_REMOVED lines=9> */
.L_x_98:


//--------------------- .text._Z23matmul_deep_cuda_kernelPKfS0_Pfiiiiiiii --------------------------
	.section	.text._Z23matmul_deep_cuda_kernelPKfS0_Pfiiiiiiii,"ax",@progbits
	.align	128
        .global         _Z23matmul_deep_cuda_kernelPKfS0_Pfiiiiiiii
        .type           _Z23matmul_deep_cuda_kernelPKfS0_Pfiiiiiiii,@function
        .size           _Z23matmul_deep_cuda_kernelPKfS0_Pfiiiiiiii,(.L_x_99 - _Z23matmul_deep_cuda_kernelPKfS0_Pfiiiiiiii)
        .other          _Z23matmul_deep_cuda_kernelPKfS0_Pfiiiiiiii,@"STO_CUDA_ENTRY STV_DEFAULT"
_Z23matmul_deep_cuda_kernelPKfS0_Pfiiiiiiii:
.text._Z23matmul_deep_cuda_kernelPKfS0_Pfiiiiiiii:
[----:B------:R-:W-:Y:S08]  /*0000*/  LDC R1, c[0x0][0x37c] ;  /* 0x0000df00ff017b82 */ /* 0x000ff00000000800 */
[----:B------:R-:W0:Y:S08]  /*0010*/  LDC R0, c[0x0][0x3a8] ;  /* 0x0000ea00ff007b82 */ /* 0x000e300000000800 */
[----:B------:R-:W1:Y:S01]  /*0020*/  S2UR UR4, SR_CTAID.X ;  /* 0x00000000000479c3 */ /* 0x000e620000002500 */
[----:B0-----:R-:W-:-:S13]  /*0030*/  ISETP.GE.AND P0, PT, R0, 0x1, PT ;  /* 0x000000010000780c */ /* 0x001fda0003f06270 */
[----:B-1----:R-:W-:Y:S05]  /*0040*/  @!P0 EXIT ;  /* 0x000000000000894d */ /* 0x002fea0003800000 */
[----:B------:R-:W0:Y:S01]  /*0050*/  LDC.64 R6, c[0x0][0x3a0] ;  /* 0x0000e800ff067b82 */ /* 0x000e220000000a00 */
[----:B------:R-:W1:Y:S01]  /*0060*/  S2R R4, SR_TID.Y ;  /* 0x0000000000047919 */ /* 0x000e620000002200 */
[----:B------:R-:W2:Y:S06]  /*0070*/  S2R R5, SR_CTAID.Y ;  /* 0x0000000000057919 */ /* 0x000eac0000002600 */
[----:B------:R-:W3:Y:S01]  /*0080*/  LDC R3, c[0x0][0x360] ;  /* 0x0000d800ff037b82 */ /* 0x000ee20000000800 */
[----:B------:R-:W4:Y:S01]  /*0090*/  S2R R0, SR_TID.X ;  /* 0x0000000000007919 */ /* 0x000f220000002100 */
[----:B------:R-:W0:Y:S02]  /*00a0*/  LDCU UR5, c[0x0][0x364] ;  /* 0x00006c80ff0577ac */ /* 0x000e240008000800 */
[----:B0-----:R-:W-:-:S13]  /*00b0*/  ISETP.GE.AND P0, PT, R7, 0x1, PT ;  /* 0x000000010700780c */ /* 0x001fda0003f06270 */
[----:B-1234-:R-:W-:Y:S05]  /*00c0*/  @!P0 EXIT ;  /* 0x000000000000894d */ /* 0x01efea0003800000 */
[----:B------:R-:W0:Y:S01]  /*00d0*/  LDC R9, c[0x0][0x39c] ;  /* 0x0000e700ff097b82 */ /* 0x000e220000000800 */
[----:B------:R-:W1:Y:S01]  /*00e0*/  LDCU UR6, c[0x0][0x398] ;  /* 0x00007300ff0677ac */ /* 0x000e620008000800 */
[----:B------:R-:W-:Y:S02]  /*00f0*/  IMAD R4, R5, UR5, R4 ;  /* 0x0000000505047c24 */ /* 0x000fe4000f8e0204 */
[----:B------:R-:W-:Y:S01]  /*0100*/  IMAD R3, R3, UR4, R0 ;  /* 0x0000000403037c24 */ /* 0x000fe2000f8e0200 */
[----:B------:R-:W2:Y:S03]  /*0110*/  LDCU.64 UR10, c[0x0][0x358] ;  /* 0x00006b00ff0a77ac */ /* 0x000ea60008000a00 */
[C---:B------:R-:W-:Y:S01]  /*0120*/  IMAD R0, R4.reuse, R6, R3 ;  /* 0x0000000604007224 */ /* 0x040fe200078e0203 */
[----:B-1----:R-:W-:-:S04]  /*0130*/  ISETP.GE.AND P1, PT, R4, UR6, PT ;  /* 0x0000000604007c0c */ /* 0x002fc8000bf26270 */
[----:B------:R-:W-:Y:S02]  /*0140*/  ISETP.GE.OR P1, PT, R3, R6, P1 ;  /* 0x000000060300720c */ /* 0x000fe40000f26670 */
[----:B0-----:R-:W-:-:S13]  /*0150*/  ISETP.GT.AND P0, PT, R9, RZ, PT ;  /* 0x000000ff0900720c */ /* 0x001fda0003f04270 */
[----:B--2---:R-:W-:Y:S05]  /*0160*/  @P0 BRA `(.L_x_10) ;  /* 0x0000000800b40947 */ /* 0x004fea0003800000 */
[C---:B------:R-:W-:Y:S01]  /*0170*/  LOP3.LUT R14, R7.reuse, 0x3, RZ, 0xc0, !PT ;  /* 0x00000003070e7812 */ /* 0x040fe200078ec0ff */
[----:B------:R-:W-:Y:S01]  /*0180*/  UMOV UR4, URZ ;  /* 0x000000ff00047c82 */ /* 0x000fe20008000000 */
[----:B------:R-:W-:Y:S02]  /*0190*/  LOP3.LUT R2, R7, 0x7ffffffc, RZ, 0xc0, !PT ;  /* 0x7ffffffc07027812 */ /* 0x000fe400078ec0ff */
[----:B------:R-:W-:-:S13]  /*01a0*/  ISETP.EQ.OR P2, PT, R14, 0x2, P1 ;  /* 0x000000020e00780c */ /* 0x000fda0000f42670 */
.L_x_31:
[----:B0-----:R-:W0:Y:S01]  /*01b0*/  LDCU UR5, c[0x0][0x3a4] ;  /* 0x00007480ff0577ac */ /* 0x001e220008000800 */
[----:B------:R-:W-:Y:S01]  /*01c0*/  HFMA2 R8, -RZ, RZ, 0, 0 ;  /* 0x00000000ff087431 */ /* 0x000fe200000001ff */
[----:B-1----:R-:W1:Y:S01]  /*01d0*/  LDCU UR6, c[0x0][0x3a8] ;  /* 0x00007500ff0677ac */ /* 0x002e620008000800 */
[----:B------:R-:W-:Y:S01]  /*01e0*/  UMOV UR7, UR4 ;  /* 0x0000000400077c82 */ /* 0x000fe20008000000 */
[----:B------:R-:W-:Y:S02]  /*01f0*/  UIADD3 UR4, UPT, UPT, UR4, 0x1, URZ ;  /* 0x0000000104047890 */ /* 0x000fe4000fffe0ff */
[----:B0-----:R-:W-:Y:S02]  /*0200*/  UISETP.GE.U32.AND UP0, UPT, UR5, 0x4, UPT ;  /* 0x000000040500788c */ /* 0x001fe4000bf06070 */
[----:B-1----:R-:W-:-:S07]  /*0210*/  UISETP.NE.AND UP1, UPT, UR4, UR6, UPT ;  /* 0x000000060400728c */ /* 0x002fce000bf25270 */
[----:B--234-:R-:W-:Y:S05]  /*0220*/  BRA.U !UP0, `(.L_x_11) ;  /* 0x0000000908107547 */ /* 0x01cfea000b800000 */
[----:B------:R-:W0:Y:S01]  /*0230*/  LDC R3, c[0x0][0x3b4] ;  /* 0x0000ed00ff037b82 */ /* 0x000e220000000800 */
[----:B------:R-:W-:Y:S01]  /*0240*/  ISETP.GT.AND P0, PT, R2, RZ, PT ;  /* 0x000000ff0200720c */ /* 0x000fe20003f04270 */
[----:B------:R-:W1:Y:S01]  /*0250*/  LDCU UR9, c[0x0][0x3a4] ;  /* 0x00007480ff0977ac */ /* 0x000e620008000800 */
[----:B------:R-:W-:-:S05]  /*0260*/  UMOV UR5, URZ ;  /* 0x000000ff00057c82 */ /* 0x000fca0008000000 */
[----:B------:R-:W2:Y:S06]  /*0270*/  LDC.64 R4, c[0x0][0x390] ;  /* 0x0000e400ff047b82 */ /* 0x000eac0000000a00 */
[----:B------:R-:W-:Y:S05]  /*0280*/  @!P0 BRA `(.L_x_12) ;  /* 0x0000000400b48947 */ /* 0x000fea0003800000 */
[----:B------:R-:W-:Y:S02]  /*0290*/  IADD3 R6, PT, PT, R2, -UR5, RZ ;  /* 0x8000000502067c10 */ /* 0x000fe4000fffe0ff */
[----:B------:R-:W-:Y:S02]  /*02a0*/  PLOP3.LUT P0, PT, PT, PT, PT, 0x80, 0x8 ;  /* 0x000000000008781c */ /* 0x000fe40003f0f070 */
[----:B------:R-:W-:-:S13]  /*02b0*/  ISETP.GT.AND P3, PT, R6, 0xc, PT ;  /* 0x0000000c0600780c */ /* 0x000fda0003f64270 */
[----:B------:R-:W-:Y:S05]  /*02c0*/  @!P3 BRA `(.L_x_13) ;  /* 0x000000040000b947 */ /* 0x000fea0003800000 */
[----:B------:R-:W3:Y:S01]  /*02d0*/  LDC R9, c[0x0][0x3b4] ;  /* 0x0000ed00ff097b82 */ /* 0x000ee20000000800 */
[----:B------:R-:W-:Y:S01]  /*02e0*/  PLOP3.LUT P0, PT, PT, PT, PT, 0x8, 0x80 ;  /* 0x000000000080781c */ /* 0x000fe20003f0e170 */
[----:B------:R-:W4:Y:S01]  /*02f0*/  LDCU UR8, c[0x0][0x3a4] ;  /* 0x00007480ff0877ac */ /* 0x000f220008000800 */
[----:B------:R-:W-:-:S05]  /*0300*/  IADD3 R8, PT, PT, R2, -0xc, RZ ;  /* 0xfffffff402087810 */ /* 0x000fca0007ffe0ff */
[----:B------:R-:W0:Y:S06]  /*0310*/  LDC.64 R6, c[0x0][0x390] ;  /* 0x0000e400ff067b82 */ /* 0x000e2c0000000a00 */
.L_x_22:
[----:B------:R-:W-:Y:S04]  /*0320*/  BSSY.RECONVERGENT B0, `(.L_x_14) ;  /* 0x000000c000007945 */ /* 0x000fe80003800200 */
[----:B01--4-:R-:W-:Y:S05]  /*0330*/  @P1 BRA `(.L_x_15) ;  /* 0x0000000000281947 */ /* 0x013fea0003800000 */
[----:B----4-:R-:W-:-:S06]  /*0340*/  UIMAD UR6, UR7, UR8, UR5 ;  /* 0x00000008070672a4 */ /* 0x010fcc000f8e0205 */
[----:B---3--:R-:W-:-:S04]  /*0350*/  IMAD R11, R9, UR6, R0 ;  /* 0x00000006090b7c24 */ /* 0x008fc8000f8e0200 */
[----:B0-----:R-:W-:-:S05]  /*0360*/  IMAD.WIDE R10, R11, 0x4, R6 ;  /* 0x000000040b0a7825 */ /* 0x001fca00078e0206 */
[----:B------:R0:W-:Y:S01]  /*0370*/  STG.E desc[UR10][R10.64], RZ ;  /* 0x000000ff0a007986 */ /* 0x0001e2000c10190a */
[----:B------:R-:W-:-:S05]  /*0380*/  IMAD.WIDE R12, R9, 0x4, R10 ;  /* 0x00000004090c7825 */ /* 0x000fca00078e020a */
[----:B------:R0:W-:Y:S01]  /*0390*/  STG.E desc[UR10][R12.64], RZ ;  /* 0x000000ff0c007986 */ /* 0x0001e2000c10190a */
[----:B------:R-:W-:-:S05]  /*03a0*/  IMAD.WIDE R16, R9, 0x4, R12 ;  /* 0x0000000409107825 */ /* 0x000fca00078e020c */
[----:B------:R0:W-:Y:S01]  /*03b0*/  STG.E desc[UR10][R16.64], RZ ;  /* 0x000000ff10007986 */ /* 0x0001e2000c10190a */
[----:B------:R-:W-:-:S05]  /*03c0*/  IMAD.WIDE R18, R9, 0x4, R16 ;  /* 0x0000000409127825 */ /* 0x000fca00078e0210 */
[----:B------:R0:W-:Y:S02]  /*03d0*/  STG.E desc[UR10][R18.64], RZ ;  /* 0x000000ff12007986 */ /* 0x0001e4000c10190a */
.L_x_15:
[----:B-1--4-:R-:W-:Y:S05]  /*03e0*/  BSYNC.RECONVERGENT B0 ;  /* 0x0000000000007941 */ /* 0x012fea0003800200 */
.L_x_14:
[----:B------:R-:W-:Y:S04]  /*03f0*/  BSSY.RECONVERGENT B0, `(.L_x_16) ;  /* 0x000000d000007945 */ /* 0x000fe80003800200 */
[----:B------:R-:W-:Y:S05]  /*0400*/  @P1 BRA `(.L_x_17) ;  /* 0x00000000002c1947 */ /* 0x000fea0003800000 */
[----:B------:R-:W-:-:S04]  /*0410*/  UIADD3 UR6, UPT, UPT, UR5, 0x4, URZ ;  /* 0x0000000405067890 */ /* 0x000fc8000fffe0ff */
[----:B------:R-:W-:-:S06]  /*0420*/  UIMAD UR6, UR7, UR8, UR6 ;  /* 0x00000008070672a4 */ /* 0x000fcc000f8e0206 */
[----:B0--3--:R-:W-:-:S04]  /*0430*/  IMAD R11, R9, UR6, R0 ;  /* 0x00000006090b7c24 */ /* 0x009fc8000f8e0200 */
[----:B------:R-:W-:-:S05]  /*0440*/  IMAD.WIDE R10, R11, 0x4, R6 ;  /* 0x000000040b0a7825 */ /* 0x000fca00078e0206 */
[----:B------:R1:W-:Y:S01]  /*0450*/  STG.E desc[UR10][R10.64], RZ ;  /* 0x000000ff0a007986 */ /* 0x0003e2000c10190a */
[----:B------:R-:W-:-:S05]  /*0460*/  IMAD.WIDE R12, R9, 0x4, R10 ;  /* 0x00000004090c7825 */ /* 0x000fca00078e020a */
[----:B------:R1:W-:Y:S01]  /*0470*/  STG.E desc[UR10][R12.64], RZ ;  /* 0x000000ff0c007986 */ /* 0x0003e2000c10190a */
[----:B------:R-:W-:-:S05]  /*0480*/  IMAD.WIDE R16, R9, 0x4, R12 ;  /* 0x0000000409107825 */ /* 0x000fca00078e020c */
[----:B------:R1:W-:Y:S01]  /*0490*/  STG.E desc[UR10][R16.64], RZ ;  /* 0x000000ff10007986 */ /* 0x0003e2000c10190a */
[----:B------:R-:W-:-:S05]  /*04a0*/  IMAD.WIDE R18, R9, 0x4, R16 ;  /* 0x0000000409127825 */ /* 0x000fca00078e0210 */
[----:B------:R1:W-:Y:S02]  /*04b0*/  STG.E desc[UR10][R18.64], RZ ;  /* 0x000000ff12007986 */ /* 0x0003e4000c10190a */
.L_x_17:
[----:B------:R-:W-:Y:S05]  /*04c0*/  BSYNC.RECONVERGENT B0 ;  /* 0x0000000000007941 */ /* 0x000fea0003800200 */
.L_x_16:
[----:B------:R-:W-:Y:S04]  /*04d0*/  BSSY.RECONVERGENT B0, `(.L_x_18) ;  /* 0x000000d000007945 */ /* 0x000fe80003800200 */
[----:B------:R-:W-:Y:S05]  /*04e0*/  @P1 BRA `(.L_x_19) ;  /* 0x00000000002c1947 */ /* 0x000fea0003800000 */
[----:B------:R-:W-:-:S04]  /*04f0*/  UIADD3 UR6, UPT, UPT, UR5, 0x8, URZ ;  /* 0x0000000805067890 */ /* 0x000fc8000fffe0ff */
[----:B------:R-:W-:-:S06]  /*0500*/  UIMAD UR6, UR7, UR8, UR6 ;  /* 0x00000008070672a4 */ /* 0x000fcc000f8e0206 */
[----:B01-3--:R-:W-:-:S04]  /*0510*/  IMAD R11, R9, UR6, R0 ;  /* 0x00000006090b7c24 */ /* 0x00bfc8000f8e0200 */
        /* <DEDUP_REMOVED lines=8> */
.L_x_19:
[----:B------:R-:W-:Y:S05]  /*05a0*/  BSYNC.RECONVERGENT B0 ;  /* 0x0000000000007941 */ /* 0x000fea0003800200 */
.L_x_18:
[----:B------:R-:W-:Y:S04]  /*05b0*/  BSSY.RECONVERGENT B0, `(.L_x_20) ;  /* 0x000000d000007945 */ /* 0x000fe80003800200 */
[----:B------:R-:W-:Y:S05]  /*05c0*/  @P1 BRA `(.L_x_21) ;  /* 0x00000000002c1947 */ /* 0x000fea0003800000 */
[----:B------:R-:W-:-:S04]  /*05d0*/  UIADD3 UR6, UPT, UPT, UR5, 0xc, URZ ;  /* 0x0000000c05067890 */ /* 0x000fc8000fffe0ff */
[----:B------:R-:W-:-:S06]  /*05e0*/  UIMAD UR6, UR7, UR8, UR6 ;  /* 0x00000008070672a4 */ /* 0x000fcc000f8e0206 */
[----:B01-34-:R-:W-:-:S04]  /*05f0*/  IMAD R11, R9, UR6, R0 ;  /* 0x00000006090b7c24 */ /* 0x01bfc8000f8e0200 */
        /* <DEDUP_REMOVED lines=8> */
.L_x_21:
[----:B------:R-:W-:Y:S05]  /*0680*/  BSYNC.RECONVERGENT B0 ;  /* 0x0000000000007941 */ /* 0x000fea0003800200 */
.L_x_20:
[----:B------:R-:W-:-:S06]  /*0690*/  UIADD3 UR5, UPT, UPT, UR5, 0x10, URZ ;  /* 0x0000001005057890 */ /* 0x000fcc000fffe0ff */
[----:B------:R-:W-:-:S13]  /*06a0*/  ISETP.LE.AND P3, PT, R8, UR5, PT ;  /* 0x0000000508007c0c */ /* 0x000fda000bf63270 */
[----:B------:R-:W-:Y:S05]  /*06b0*/  @!P3 BRA `(.L_x_22) ;  /* 0xfffffffc0018b947 */ /* 0x000fea000383ffff */
[----:B------:R-:W-:-:S07]  /*06c0*/  MOV R8, R2 ;  /* 0x0000000200087202 */ /* 0x000fce0000000f00 */
.L_x_13:
[----:B0-----:R-:W-:-:S04]  /*06d0*/  IADD3 R6, PT, PT, R2, -UR5, RZ ;  /* 0x8000000502067c10 */ /* 0x001fc8000fffe0ff */
[----:B------:R-:W-:-:S13]  /*06e0*/  ISETP.GT.AND P3, PT, R6, 0x4, PT ;  /* 0x000000040600780c */ /* 0x000fda0003f64270 */
[----:B------:R-:W-:Y:S05]  /*06f0*/  @!P3 BRA `(.L_x_23) ;  /* 0x000000000090b947 */ /* 0x000fea0003800000 */
[----:B------:R-:W-:Y:S01]  /*0700*/  UIADD3 UR8, UPT, UPT, UR5, 0x4, URZ ;  /* 0x0000000405087890 */ /* 0x000fe2000fffe0ff */
[----:B------:R-:W-:Y:S01]  /*0710*/  BSSY.RECONVERGENT B0, `(.L_x_24) ;  /* 0x0000010000007945 */ /* 0x000fe20003800200 */
[----:B------:R-:W-:-:S03]  /*0720*/  PLOP3.LUT P0, PT, PT, PT, PT, 0x8, 0x80 ;  /* 0x000000000080781c */ /* 0x000fc60003f0e170 */
[----:B------:R-:W-:Y:S10]  /*0730*/  @P1 BRA `(.L_x_25) ;  /* 0x0000000000341947 */ /* 0x000ff40003800000 */
[----:B------:R-:W0:Y:S01]  /*0740*/  LDCU UR6, c[0x0][0x3a4] ;  /* 0x00007480ff0677ac */ /* 0x000e220008000800 */
[----:B-1--4-:R-:W3:Y:S08]  /*0750*/  LDC R13, c[0x0][0x3b4] ;  /* 0x0000ed00ff0d7b82 */ /* 0x012ef00000000800 */
[----:B------:R-:W1:Y:S01]  /*0760*/  LDC.64 R6, c[0x0][0x390] ;  /* 0x0000e400ff067b82 */ /* 0x000e620000000a00 */
[----:B0-----:R-:W-:-:S06]  /*0770*/  UIMAD UR6, UR7, UR6, UR5 ;  /* 0x00000006070672a4 */ /* 0x001fcc000f8e0205 */
[----:B---3--:R-:W-:-:S04]  /*0780*/  IMAD R9, R13, UR6, R0 ;  /* 0x000000060d097c24 */ /* 0x008fc8000f8e0200 */
[----:B-1----:R-:W-:-:S05]  /*0790*/  IMAD.WIDE R6, R9, 0x4, R6 ;  /* 0x0000000409067825 */ /* 0x002fca00078e0206 */
[----:B------:R0:W-:Y:S01]  /*07a0*/  STG.E desc[UR10][R6.64], RZ ;  /* 0x000000ff06007986 */ /* 0x0001e2000c10190a */
[----:B------:R-:W-:-:S05]  /*07b0*/  IMAD.WIDE R8, R13, 0x4, R6 ;  /* 0x000000040d087825 */ /* 0x000fca00078e0206 */
[----:B------:R0:W-:Y:S01]  /*07c0*/  STG.E desc[UR10][R8.64], RZ ;  /* 0x000000ff08007986 */ /* 0x0001e2000c10190a */
[----:B------:R-:W-:-:S05]  /*07d0*/  IMAD.WIDE R10, R13, 0x4, R8 ;  /* 0x000000040d0a7825 */ /* 0x000fca00078e0208 */
[----:B------:R0:W-:Y:S01]  /*07e0*/  STG.E desc[UR10][R10.64], RZ ;  /* 0x000000ff0a007986 */ /* 0x0001e2000c10190a */
[----:B------:R-:W-:-:S05]  /*07f0*/  IMAD.WIDE R12, R13, 0x4, R10 ;  /* 0x000000040d0c7825 */ /* 0x000fca00078e020a */
[----:B------:R0:W-:Y:S02]  /*0800*/  STG.E desc[UR10][R12.64], RZ ;  /* 0x000000ff0c007986 */ /* 0x0001e4000c10190a */
.L_x_25:
[----:B-1----:R-:W-:Y:S05]  /*0810*/  BSYNC.RECONVERGENT B0 ;  /* 0x0000000000007941 */ /* 0x002fea0003800200 */
.L_x_24:
[----:B------:R-:W-:Y:S01]  /*0820*/  UIADD3 UR5, UPT, UPT, UR8, 0x4, URZ ;  /* 0x0000000408057890 */ /* 0x000fe2000fffe0ff */
[----:B------:R-:W-:Y:S04]  /*0830*/  BSSY.RECONVERGENT B0, `(.L_x_26) ;  /* 0x000000f000007945 */ /* 0x000fe80003800200 */
[----:B------:R-:W-:Y:S07]  /*0840*/  @P1 BRA `(.L_x_27) ;  /* 0x0000000000341947 */ /* 0x000fee0003800000 */
[----:B------:R-:W1:Y:S01]  /*0850*/  LDCU UR6, c[0x0][0x3a4] ;  /* 0x00007480ff0677ac */ /* 0x000e620008000800 */
[----:B0---4-:R-:W3:Y:S08]  /*0860*/  LDC R13, c[0x0][0x3b4] ;  /* 0x0000ed00ff0d7b82 */ /* 0x011ef00000000800 */
[----:B------:R-:W0:Y:S01]  /*0870*/  LDC.64 R6, c[0x0][0x390] ;  /* 0x0000e400ff067b82 */ /* 0x000e220000000a00 */
[----:B-1----:R-:W-:-:S06]  /*0880*/  UIMAD UR6, UR7, UR6, UR8 ;  /* 0x00000006070672a4 */ /* 0x002fcc000f8e0208 */
        /* <DEDUP_REMOVED lines=9> */
.L_x_27:
[----:B------:R-:W-:Y:S05]  /*0920*/  BSYNC.RECONVERGENT B0 ;  /* 0x0000000000007941 */ /* 0x000fea0003800200 */
.L_x_26:
[----:B01----:R-:W-:-:S07]  /*0930*/  MOV R8, R2 ;  /* 0x0000000200087202 */ /* 0x003fce0000000f00 */
.L_x_23:
[----:B------:R-:W-:-:S13]  /*0940*/  ISETP.NE.OR P0, PT, R2, UR5, P0 ;  /* 0x0000000502007c0c */ /* 0x000fda0008705670 */
[----:B------:R-:W-:Y:S05]  /*0950*/  @!P0 BRA `(.L_x_11) ;  /* 0x0000000000448947 */ /* 0x000fea0003800000 */
.L_x_12:
[----:B------:R-:W-:Y:S04]  /*0960*/  BSSY.RECONVERGENT B0, `(.L_x_28) ;  /* 0x000000c000007945 */ /* 0x000fe80003800200 */
[----:B0-----:R-:W-:Y:S05]  /*0970*/  @P1 BRA `(.L_x_29) ;  /* 0x0000000000281947 */ /* 0x001fea0003800000 */
[----:B-1----:R-:W-:-:S06]  /*0980*/  UIMAD UR6, UR7, UR9, UR5 ;  /* 0x00000009070672a4 */ /* 0x002fcc000f8e0205 */
[----:B0-----:R-:W-:-:S04]  /*0990*/  IMAD R7, R3, UR6, R0 ;  /* 0x0000000603077c24 */ /* 0x001fc8000f8e0200 */
[----:B--2---:R-:W-:-:S05]  /*09a0*/  IMAD.WIDE R6, R7, 0x4, R4 ;  /* 0x0000000407067825 */ /* 0x004fca00078e0204 */
[----:B------:R0:W-:Y:S01]  /*09b0*/  STG.E desc[UR10][R6.64], RZ ;  /* 0x000000ff06007986 */ /* 0x0001e2000c10190a */
[----:B---3--:R-:W-:-:S05]  /*09c0*/  IMAD.WIDE R8, R3, 0x4, R6 ;  /* 0x0000000403087825 */ /* 0x008fca00078e0206 */
[----:B------:R0:W-:Y:S01]  /*09d0*/  STG.E desc[UR10][R8.64], RZ ;  /* 0x000000ff08007986 */ /* 0x0001e2000c10190a */
[----:B----4-:R-:W-:-:S05]  /*09e0*/  IMAD.WIDE R10, R3, 0x4, R8 ;  /* 0x00000004030a7825 */ /* 0x010fca00078e0208 */
[----:B------:R0:W-:Y:S01]  /*09f0*/  STG.E desc[UR10][R10.64], RZ ;  /* 0x000000ff0a007986 */ /* 0x0001e2000c10190a */
[----:B------:R-:W-:-:S05]  /*0a00*/  IMAD.WIDE R12, R3, 0x4, R10 ;  /* 0x00000004030c7825 */ /* 0x000fca00078e020a */
[----:B------:R0:W-:Y:S02]  /*0a10*/  STG.E desc[UR10][R12.64], RZ ;  /* 0x000000ff0c007986 */ /* 0x0001e4000c10190a */
.L_x_29:
[----:B-1----:R-:W-:Y:S05]  /*0a20*/  BSYNC.RECONVERGENT B0 ;  /* 0x0000000000007941 */ /* 0x002fea0003800200 */
.L_x_28:
[----:B------:R-:W-:-:S06]  /*0a30*/  UIADD3 UR5, UPT, UPT, UR5, 0x4, URZ ;  /* 0x0000000405057890 */ /* 0x000fcc000fffe0ff */
[----:B------:R-:W-:-:S13]  /*0a40*/  ISETP.NE.AND P0, PT, R2, UR5, PT ;  /* 0x0000000502007c0c */ /* 0x000fda000bf05270 */
[----:B------:R-:W-:Y:S05]  /*0a50*/  @P0 BRA `(.L_x_12) ;  /* 0xfffffffc00c00947 */ /* 0x000fea000383ffff */
[----:B0-----:R-:W-:-:S07]  /*0a60*/  MOV R8, R2 ;  /* 0x0000000200087202 */ /* 0x001fce0000000f00 */
.L_x_11:
[----:B------:R-:W-:-:S13]  /*0a70*/  ISETP.NE.AND P0, PT, R14, RZ, PT ;  /* 0x000000ff0e00720c */ /* 0x000fda0003f05270 */
[----:B------:R-:W-:Y:S05]  /*0a80*/  @!P0 BRA `(.L_x_30) ;  /* 0x0000000000648947 */ /* 0x000fea0003800000 */
[----:B------:R-:W0:Y:S01]  /*0a90*/  @!P1 LDC R3, c[0x0][0x3a4] ;  /* 0x0000e900ff039b82 */ /* 0x000e220000000800 */
[----:B------:R-:W-:-:S07]  /*0aa0*/  ISETP.NE.AND P0, PT, R14, 0x1, PT ;  /* 0x000000010e00780c */ /* 0x000fce0003f05270 */
[----:B------:R-:W5:Y:S08]  /*0ab0*/  @!P1 LDC R6, c[0x0][0x3b4] ;  /* 0x0000ed00ff069b82 */ /* 0x000f700000000800 */
[----:B--2---:R-:W2:Y:S01]  /*0ac0*/  @!P1 LDC.64 R4, c[0x0][0x390] ;  /* 0x0000e400ff049b82 */ /* 0x004ea20000000a00 */
[----:B0-----:R-:W-:-:S04]  /*0ad0*/  @!P1 IMAD R3, R3, UR7, R8 ;  /* 0x0000000703039c24 */ /* 0x001fc8000f8e0208 */
[----:B-----5:R-:W-:-:S04]  /*0ae0*/  @!P1 IMAD R3, R3, R6, R0 ;  /* 0x0000000603039224 */ /* 0x020fc800078e0200 */
[----:B--2---:R-:W-:-:S05]  /*0af0*/  @!P1 IMAD.WIDE R4, R3, 0x4, R4 ;  /* 0x0000000403049825 */ /* 0x004fca00078e0204 */
[----:B------:R0:W-:Y:S01]  /*0b00*/  @!P1 STG.E desc[UR10][R4.64], RZ ;  /* 0x000000ff04009986 */ /* 0x0001e2000c10190a */
[----:B------:R-:W-:Y:S05]  /*0b10*/  @!P0 BRA `(.L_x_30) ;  /* 0x0000000000408947 */ /* 0x000fea0003800000 */
[----:B------:R-:W2:Y:S08]  /*0b20*/  @!P1 LDC R3, c[0x0][0x3a4] ;  /* 0x0000e900ff039b82 */ /* 0x000eb00000000800 */
[----:B---3--:R-:W3:Y:S08]  /*0b30*/  @!P2 LDC R9, c[0x0][0x3a4] ;  /* 0x0000e900ff09ab82 */ /* 0x008ef00000000800 */
[----:B-1--4-:R-:W1:Y:S08]  /*0b40*/  @!P1 LDC R10, c[0x0][0x3b4] ;  /* 0x0000ed00ff0a9b82 */ /* 0x012e700000000800 */
[----:B------:R-:W4:Y:S01]  /*0b50*/  @!P2 LDC R11, c[0x0][0x3b4] ;  /* 0x0000ed00ff0bab82 */ /* 0x000f220000000800 */
[----:B--2---:R-:W-:-:S07]  /*0b60*/  @!P1 IMAD R3, R3, UR7, R8 ;  /* 0x0000000703039c24 */ /* 0x004fce000f8e0208 */
[----:B------:R-:W2:Y:S01]  /*0b70*/  @!P1 LDC.64 R6, c[0x0][0x390] ;  /* 0x0000e400ff069b82 */ /* 0x000ea20000000a00 */
[----:B---3--:R-:W-:-:S05]  /*0b80*/  @!P2 IMAD R9, R9, UR7, R8 ;  /* 0x000000070909ac24 */ /* 0x008fca000f8e0208 */
[----:B------:R-:W-:Y:S02]  /*0b90*/  @!P2 IADD3 R9, PT, PT, R9, 0x2, RZ ;  /* 0x000000020909a810 */ /* 0x000fe40007ffe0ff */
[----:B0-----:R-:W0:Y:S01]  /*0ba0*/  @!P2 LDC.64 R4, c[0x0][0x390] ;  /* 0x0000e400ff04ab82 */ /* 0x001e220000000a00 */
[----:B-1----:R-:W-:-:S05]  /*0bb0*/  @!P1 IMAD R3, R3, R10, R10 ;  /* 0x0000000a03039224 */ /* 0x002fca00078e020a */
[----:B------:R-:W-:Y:S01]  /*0bc0*/  @!P1 IADD3 R3, PT, PT, R0, R3, RZ ;  /* 0x0000000300039210 */ /* 0x000fe20007ffe0ff */
[----:B----4-:R-:W-:-:S04]  /*0bd0*/  @!P2 IMAD R9, R9, R11, R0 ;  /* 0x0000000b0909a224 */ /* 0x010fc800078e0200 */
[----:B--2---:R-:W-:-:S05]  /*0be0*/  @!P1 IMAD.WIDE R6, R3, 0x4, R6 ;  /* 0x0000000403069825 */ /* 0x004fca00078e0206 */
[----:B------:R1:W-:Y:S01]  /*0bf0*/  @!P1 STG.E desc[UR10][R6.64], RZ ;  /* 0x000000ff06009986 */ /* 0x0003e2000c10190a */
[----:B0-----:R-:W-:-:S05]  /*0c00*/  @!P2 IMAD.WIDE R4, R9, 0x4, R4 ;  /* 0x000000040904a825 */ /* 0x001fca00078e0204 */
[----:B------:R1:W-:Y:S02]  /*0c10*/  @!P2 STG.E desc[UR10][R4.64], RZ ;  /* 0x000000ff0400a986 */ /* 0x0003e4000c10190a */
.L_x_30:
[----:B------:R-:W-:Y:S05]  /*0c20*/  BRA.U UP1, `(.L_x_31) ;  /* 0xfffffff501607547 */ /* 0x000fea000b83ffff */
[----:B-1----:R-:W-:Y:S05]  /*0c30*/  EXIT ;  /* 0x000000000000794d */ /* 0x002fea0003800000 */
.L_x_10:
[----:B------:R-:W0:Y:S01]  /*0c40*/  LDCU.64 UR4, c[0x0][0x380] ;  /* 0x00007000ff0477ac */ /* 0x000e220008000a00 */
[C---:B------:R-:W-:Y:S01]  /*0c50*/  LOP3.LUT R2, R9.reuse, 0x7ffffff8, RZ, 0xc0, !PT ;  /* 0x7ffffff809027812 */ /* 0x040fe200078ec0ff */
[----:B------:R-:W-:Y:S01]  /*0c60*/  IMAD R4, R4, R9, RZ ;  /* 0x0000000904047224 */ /* 0x000fe200078e02ff */
[C---:B------:R-:W-:Y:S02]  /*0c70*/  LOP3.LUT R5, R9.reuse, 0x7, RZ, 0xc0, !PT ;  /* 0x0000000709057812 */ /* 0x040fe400078ec0ff */
[----:B------:R-:W-:Y:S02]  /*0c80*/  LOP3.LUT R6, R9, 0x3, RZ, 0xc0, !PT ;  /* 0x0000000309067812 */ /* 0x000fe400078ec0ff */
[----:B------:R-:W-:Y:S01]  /*0c90*/  IADD3 R7, PT, PT, -R2, RZ, RZ ;  /* 0x000000ff02077210 */ /* 0x000fe20007ffe1ff */
[----:B0-----:R-:W-:-:S03]  /*0ca0*/  UIADD3 UR7, UP0, UPT, UR4, 0x10, URZ ;  /* 0x0000001004077890 */ /* 0x001fc6000ff1e0ff */
[----:B------:R-:W-:Y:S01]  /*0cb0*/  UMOV UR4, URZ ;  /* 0x000000ff00047c82 */ /* 0x000fe20008000000 */
[----:B------:R-:W-:-:S12]  /*0cc0*/  UIADD3.X UR8, UPT, UPT, URZ, UR5, URZ, UP0, !UPT ;  /* 0x00000005ff087290 */ /* 0x000fd800087fe4ff */
.L_x_39:
[----:B------:R-:W-:-:S05]  /*0cd0*/  UMOV UR5, URZ ;  /* 0x000000ff00057c82 */ /* 0x000fca0008000000 */
.L_x_38:
[----:B------:R-:W-:Y:S04]  /*0ce0*/  BSSY.RECONVERGENT B0, `(.L_x_32) ;  /* 0x0000079000007945 */ /* 0x000fe80003800200 */
[----:B0-----:R-:W-:Y:S05]  /*0cf0*/  @P1 BRA `(.L_x_33) ;  /* 0x0000000400dc1947 */ /* 0x001fea0003800000 */
[----:B------:R-:W0:Y:S01]  /*0d00*/  LDC R8, c[0x0][0x39c] ;  /* 0x0000e700ff087b82 */ /* 0x000e220000000800 */
[----:B------:R-:W1:Y:S01]  /*0d10*/  LDCU UR6, c[0x0][0x3a4] ;  /* 0x00007480ff0677ac */ /* 0x000e620008000800 */
[----:B------:R-:W-:-:S06]  /*0d20*/  CS2R R16, SRZ ;  /* 0x0000000000107805 */ /* 0x000fcc000001ff00 */
[----:B------:R-:W2:Y:S08]  /*0d30*/  LDC R9, c[0x0][0x3ac] ;  /* 0x0000eb00ff097b82 */ /* 0x000eb00000000800 */
[----:B------:R-:W3:Y:S01]  /*0d40*/  LDC R12, c[0x0][0x3b0] ;  /* 0x0000ec00ff0c7b82 */ /* 0x000ee20000000800 */
[----:B-1----:R-:W-:Y:S01]  /*0d50*/  UIMAD UR6, UR4, UR6, UR5 ;  /* 0x00000006040672a4 */ /* 0x002fe2000f8e0205 */
[----:B0-----:R-:W-:-:S05]  /*0d60*/  ISETP.GE.U32.AND P0, PT, R8, 0x8, PT ;  /* 0x000000080800780c */ /* 0x001fca0003f06070 */
[----:B--2---:R-:W-:Y:S02]  /*0d70*/  IMAD R10, R9, UR6, R4 ;  /* 0x00000006090a7c24 */ /* 0x004fe4000f8e0204 */
[----:B---3--:R-:W-:-:S06]  /*0d80*/  IMAD R11, R12, UR6, R3 ;  /* 0x000000060c0b7c24 */ /* 0x008fcc000f8e0203 */
[----:B------:R-:W-:Y:S05]  /*0d90*/  @!P0 BRA `(.L_x_34) ;  /* 0x0000000000bc8947 */ /* 0x000fea0003800000 */
[----:B------:R-:W-:Y:S01]  /*0da0*/  HFMA2 R16, -RZ, RZ, 0, 0 ;  /* 0x00000000ff107431 */ /* 0x000fe200000001ff */
[----:B------:R-:W-:Y:S02]  /*0db0*/  MOV R9, R10 ;  /* 0x0000000a00097202 */ /* 0x000fe40000000f00 */
[----:B------:R-:W-:Y:S02]  /*0dc0*/  MOV R19, R11 ;  /* 0x0000000b00137202 */ /* 0x000fe40000000f00 */
[----:B------:R-:W-:-:S07]  /*0dd0*/  MOV R18, R7 ;  /* 0x0000000700127202 */ /* 0x000fce0000000f00 */
.L_x_35:
[----:B------:R-:W0:Y:S01]  /*0de0*/  LDC.64 R20, c[0x0][0x388] ;  /* 0x0000e200ff147b82 */ /* 0x000e220000000a00 */
[----:B------:R-:W-:Y:S02]  /*0df0*/  MOV R12, UR7 ;  /* 0x00000007000c7c02 */ /* 0x000fe40008000f00 */
[----:B------:R-:W-:-:S05]  /*0e00*/  MOV R13, UR8 ;  /* 0x00000008000d7c02 */ /* 0x000fca0008000f00 */
[----:B------:R-:W1:Y:S01]  /*0e10*/  LDC R27, c[0x0][0x3a0] ;  /* 0x0000e800ff1b7b82 */ /* 0x000e620000000800 */
[----:B------:R-:W-:-:S05]  /*0e20*/  IMAD.WIDE R12, R9, 0x4, R12 ;  /* 0x00000004090c7825 */ /* 0x000fca00078e020c */
[----:B------:R-:W2:Y:S04]  /*0e30*/  LDG.E R28, desc[UR10][R12.64+-0x10] ;  /* 0xfffff00a0c1c7981 */ /* 0x000ea8000c1e1900 */
[----:B------:R-:W3:Y:S04]  /*0e40*/  LDG.E R24, desc[UR10][R12.64+-0xc] ;  /* 0xfffff40a0c187981 */ /* 0x000ee8000c1e1900 */
[----:B------:R-:W4:Y:S01]  /*0e50*/  LDG.E R26, desc[UR10][R12.64+-0x8] ;  /* 0xfffff80a0c1a7981 */ /* 0x000f22000c1e1900 */
[----:B0-----:R-:W-:-:S05]  /*0e60*/  IMAD.WIDE R20, R19, 0x4, R20 ;  /* 0x0000000413147825 */ /* 0x001fca00078e0214 */
[----:B------:R1:W2:Y:S02]  /*0e70*/  LDG.E R17, desc[UR10][R20.64] ;  /* 0x0000000a14117981 */ /* 0x0002a4000c1e1900 */
[----:B-1----:R-:W-:-:S05]  /*0e80*/  IMAD.WIDE R20, R27, 0x4, R20 ;  /* 0x000000041b147825 */ /* 0x002fca00078e0214 */
[----:B------:R-:W3:Y:S01]  /*0e90*/  LDG.E R25, desc[UR10][R20.64] ;  /* 0x0000000a14197981 */ /* 0x000ee2000c1e1900 */
[----:B------:R-:W-:-:S05]  /*0ea0*/  IMAD.WIDE R22, R27, 0x4, R20 ;  /* 0x000000041b167825 */ /* 0x000fca00078e0214 */
[----:B------:R2:W4:Y:S01]  /*0eb0*/  LDG.E R29, desc[UR10][R22.64] ;  /* 0x0000000a161d7981 */ /* 0x000522000c1e1900 */
[----:B------:R-:W-:-:S04]  /*0ec0*/  IMAD.WIDE R14, R27, 0x4, R22 ;  /* 0x000000041b0e7825 */ /* 0x000fc800078e0216 */
[----:B--2---:R-:W-:Y:S01]  /*0ed0*/  FFMA R23, R28, R17, R16 ;  /* 0x000000111c177223 */ /* 0x004fe20000000010 */
[C---:B------:R-:W-:Y:S01]  /*0ee0*/  IMAD.WIDE R16, R27.reuse, 0x4, R14 ;  /* 0x000000041b107825 */ /* 0x040fe200078e020e */
[----:B------:R0:W2:Y:S04]  /*0ef0*/  LDG.E R28, desc[UR10][R14.64] ;  /* 0x0000000a0e1c7981 */ /* 0x0000a8000c1e1900 */
[----:B------:R-:W5:Y:S01]  /*0f00*/  LDG.E R22, desc[UR10][R16.64] ;  /* 0x0000000a10167981 */ /* 0x000f62000c1e1900 */
[----:B---3--:R-:W-:Y:S01]  /*0f10*/  FFMA R23, R24, R25, R23 ;  /* 0x0000001918177223 */ /* 0x008fe20000000017 */
[C---:B------:R-:W-:Y:S02]  /*0f20*/  IMAD.WIDE R24, R27.reuse, 0x4, R16 ;  /* 0x000000041b187825 */ /* 0x040fe400078e0210 */
[----:B------:R-:W2:Y:S02]  /*0f30*/  LDG.E R17, desc[UR10][R12.64+-0x4] ;  /* 0xfffffc0a0c117981 */ /* 0x000ea4000c1e1900 */
[----:B----4-:R-:W-:Y:S01]  /*0f40*/  FFMA R26, R26, R29, R23 ;  /* 0x0000001d1a1a7223 */ /* 0x010fe20000000017 */
[C---:B------:R-:W-:Y:S01]  /*0f50*/  IMAD.WIDE R20, R27.reuse, 0x4, R24 ;  /* 0x000000041b147825 */ /* 0x040fe200078e0218 */
[----:B------:R-:W5:Y:S04]  /*0f60*/  LDG.E R29, desc[UR10][R12.64] ;  /* 0x0000000a0c1d7981 */ /* 0x000f68000c1e1900 */
[----:B------:R-:W3:Y:S01]  /*0f70*/  LDG.E R23, desc[UR10][R24.64] ;  /* 0x0000000a18177981 */ /* 0x000ee2000c1e1900 */
[----:B0-----:R-:W-:-:S03]  /*0f80*/  IMAD.WIDE R14, R27, 0x4, R20 ;  /* 0x000000041b0e7825 */ /* 0x001fc600078e0214 */
[----:B------:R-:W4:Y:S04]  /*0f90*/  LDG.E R16, desc[UR10][R12.64+0x8] ;  /* 0x0000080a0c107981 */ /* 0x000f28000c1e1900 */
[----:B------:R-:W4:Y:S04]  /*0fa0*/  LDG.E R14, desc[UR10][R14.64] ;  /* 0x0000000a0e0e7981 */ /* 0x000f28000c1e1900 */
[----:B------:R-:W3:Y:S04]  /*0fb0*/  LDG.E R24, desc[UR10][R12.64+0x4] ;  /* 0x0000040a0c187981 */ /* 0x000ee8000c1e1900 */
[----:B------:R-:W4:Y:S04]  /*0fc0*/  LDG.E R25, desc[UR10][R12.64+0xc] ;  /* 0x00000c0a0c197981 */ /* 0x000f28000c1e1900 */
[----:B------:R-:W4:Y:S01]  /*0fd0*/  LDG.E R13, desc[UR10][R20.64] ;  /* 0x0000000a140d7981 */ /* 0x000f22000c1e1900 */
[----:B------:R-:W-:-:S04]  /*0fe0*/  IADD3 R18, PT, PT, R18, 0x8, RZ ;  /* 0x0000000812127810 */ /* 0x000fc80007ffe0ff */
[----:B------:R-:W-:Y:S02]  /*0ff0*/  ISETP.NE.AND P0, PT, R18, RZ, PT ;  /* 0x000000ff1200720c */ /* 0x000fe40003f05270 */
[----:B------:R-:W-:Y:S02]  /*1000*/  LEA R19, R27, R19, 0x3 ;  /* 0x000000131b137211 */ /* 0x000fe400078e18ff */
[----:B------:R-:W-:Y:S01]  /*1010*/  IADD3 R9, PT, PT, R9, 0x8, RZ ;  /* 0x0000000809097810 */ /* 0x000fe20007ffe0ff */
[----:B--2---:R-:W-:-:S04]  /*1020*/  FFMA R26, R17, R28, R26 ;  /* 0x0000001c111a7223 */ /* 0x004fc8000000001a */
[----:B-----5:R-:W-:-:S04]  /*1030*/  FFMA R29, R29, R22, R26 ;  /* 0x000000161d1d7223 */ /* 0x020fc8000000001a */
[----:B---3--:R-:W-:-:S04]  /*1040*/  FFMA R23, R24, R23, R29 ;  /* 0x0000001718177223 */ /* 0x008fc8000000001d */
[----:B----4-:R-:W-:-:S04]  /*1050*/  FFMA R16, R16, R13, R23 ;  /* 0x0000000d10107223 */ /* 0x010fc80000000017 */
[----:B------:R-:W-:Y:S01]  /*1060*/  FFMA R16, R25, R14, R16 ;  /* 0x0000000e19107223 */ /* 0x000fe20000000010 */
[----:B------:R-:W-:Y:S06]  /*1070*/  @P0 BRA `(.L_x_35) ;  /* 0xfffffffc00580947 */ /* 0x000fec000383ffff */
[----:B------:R-:W-:-:S07]  /*1080*/  MOV R17, R2 ;  /* 0x0000000200117202 */ /* 0x000fce0000000f00 */
.L_x_34:
[----:B------:R-:W-:-:S13]  /*1090*/  ISETP.NE.AND P0, PT, R5, RZ, PT ;  /* 0x000000ff0500720c */ /* 0x000fda0003f05270 */
[----:B------:R-:W-:Y:S05]  /*10a0*/  @!P0 BRA `(.L_x_36) ;  /* 0x0000000000dc8947 */ /* 0x000fea0003800000 */
[----:B------:R-:W-:Y:S02]  /*10b0*/  IADD3 R9, PT, PT, R5, -0x1, RZ ;  /* 0xffffffff05097810 */ /* 0x000fe40007ffe0ff */
[----:B------:R-:W-:Y:S02]  /*10c0*/  ISETP.NE.AND P2, PT, R6, RZ, PT ;  /* 0x000000ff0600720c */ /* 0x000fe40003f45270 */
[----:B------:R-:W-:-:S13]  /*10d0*/  ISETP.GE.U32.AND P0, PT, R9, 0x3, PT ;  /* 0x000000030900780c */ /* 0x000fda0003f06070 */
[----:B------:R-:W-:Y:S05]  /*10e0*/  @!P0 BRA `(.L_x_37) ;  /* 0x00000000005c8947 */ /* 0x000fea0003800000 */
[----:B------:R-:W0:Y:S01]  /*10f0*/  LDC R23, c[0x0][0x3a0] ;  /* 0x0000e800ff177b82 */ /* 0x000e220000000800 */
[----:B------:R-:W-:-:S07]  /*1100*/  IADD3 R9, PT, PT, R10, R17, RZ ;  /* 0x000000110a097210 */ /* 0x000fce0007ffe0ff */
[----:B------:R-:W1:Y:S08]  /*1110*/  LDC.64 R20, c[0x0][0x388] ;  /* 0x0000e200ff147b82 */ /* 0x000e700000000a00 */
[----:B------:R-:W2:Y:S01]  /*1120*/  LDC.64 R18, c[0x0][0x380] ;  /* 0x0000e000ff127b82 */ /* 0x000ea20000000a00 */
[----:B0-----:R-:W-:-:S04]  /*1130*/  IMAD R13, R17, R23, R11 ;  /* 0x00000017110d7224 */ /* 0x001fc800078e020b */
[----:B-1----:R-:W-:-:S04]  /*1140*/  IMAD.WIDE R20, R13, 0x4, R20 ;  /* 0x000000040d147825 */ /* 0x002fc800078e0214 */
[----:B------:R-:W-:Y:S02]  /*1150*/  IMAD.WIDE R12, R23, 0x4, R20 ;  /* 0x00000004170c7825 */ /* 0x000fe400078e0214 */
[----:B------:R-:W3:Y:S02]  /*1160*/  LDG.E R20, desc[UR10][R20.64] ;  /* 0x0000000a14147981 */ /* 0x000ee4000c1e1900 */
[----:B--2---:R-:W-:-:S04]  /*1170*/  IMAD.WIDE R18, R9, 0x4, R18 ;  /* 0x0000000409127825 */ /* 0x004fc800078e0212 */
[C---:B------:R-:W-:Y:S01]  /*1180*/  IMAD.WIDE R14, R23.reuse, 0x4, R12 ;  /* 0x00000004170e7825 */ /* 0x040fe200078e020c */
[----:B------:R-:W3:Y:S04]  /*1190*/  LDG.E R9, desc[UR10][R18.64] ;  /* 0x0000000a12097981 */ /* 0x000ee8000c1e1900 */
[----:B------:R-:W2:Y:S01]  /*11a0*/  LDG.E R12, desc[UR10][R12.64] ;  /* 0x0000000a0c0c7981 */ /* 0x000ea2000c1e1900 */
[----:B------:R-:W-:-:S03]  /*11b0*/  IMAD.WIDE R22, R23, 0x4, R14 ;  /* 0x0000000417167825 */ /* 0x000fc600078e020e */
[----:B------:R-:W2:Y:S04]  /*11c0*/  LDG.E R24, desc[UR10][R18.64+0x4] ;  /* 0x0000040a12187981 */ /* 0x000ea8000c1e1900 */
[----:B------:R-:W4:Y:S04]  /*11d0*/  LDG.E R25, desc[UR10][R14.64] ;  /* 0x0000000a0e197981 */ /* 0x000f28000c1e1900 */
[----:B------:R-:W4:Y:S04]  /*11e0*/  LDG.E R26, desc[UR10][R18.64+0x8] ;  /* 0x0000080a121a7981 */ /* 0x000f28000c1e1900 */
[----:B------:R-:W5:Y:S04]  /*11f0*/  LDG.E R28, desc[UR10][R18.64+0xc] ;  /* 0x00000c0a121c7981 */ /* 0x000f68000c1e1900 */
[----:B------:R-:W5:Y:S01]  /*1200*/  LDG.E R22, desc[UR10][R22.64] ;  /* 0x0000000a16167981 */ /* 0x000f62000c1e1900 */
[----:B------:R-:W-:Y:S01]  /*1210*/  IADD3 R17, PT, PT, R17, 0x4, RZ ;  /* 0x0000000411117810 */ /* 0x000fe20007ffe0ff */
[----:B---3--:R-:W-:-:S04]  /*1220*/  FFMA R9, R9, R20, R16 ;  /* 0x0000001409097223 */ /* 0x008fc80000000010 */
[----:B--2---:R-:W-:-:S04]  /*1230*/  FFMA R9, R24, R12, R9 ;  /* 0x0000000c18097223 */ /* 0x004fc80000000009 */
[----:B----4-:R-:W-:-:S04]  /*1240*/  FFMA R9, R26, R25, R9 ;  /* 0x000000191a097223 */ /* 0x010fc80000000009 */
[----:B-----5:R-:W-:-:S07]  /*1250*/  FFMA R16, R28, R22, R9 ;  /* 0x000000161c107223 */ /* 0x020fce0000000009 */
.L_x_37:
[----:B------:R-:W-:Y:S05]  /*1260*/  @!P2 BRA `(.L_x_36) ;  /* 0x00000000006ca947 */ /* 0x000fea0003800000 */
[----:B------:R-:W-:Y:S01]  /*1270*/  ISETP.NE.AND P0, PT, R6, 0x1, PT ;  /* 0x000000010600780c */ /* 0x000fe20003f05270 */
[----:B------:R-:W0:Y:S01]  /*1280*/  LDC.64 R18, c[0x0][0x388] ;  /* 0x0000e200ff127b82 */ /* 0x000e220000000a00 */
[----:B------:R-:W-:-:S07]  /*1290*/  LOP3.LUT P2, RZ, R8, 0x1, RZ, 0xc0, !PT ;  /* 0x0000000108ff7812 */ /* 0x000fce000784c0ff */
[----:B------:R-:W1:Y:S04]  /*12a0*/  LDC.64 R8, c[0x0][0x380] ;  /* 0x0000e000ff087b82 */ /* 0x000e680000000a00 */
[----:B------:R-:W-:-:S04]  /*12b0*/  @P0 IADD3 R21, PT, PT, R10, R17, RZ ;  /* 0x000000110a150210 */ /* 0x000fc80007ffe0ff */
[----:B------:R-:W2:Y:S08]  /*12c0*/  @P0 LDC R20, c[0x0][0x3a0] ;  /* 0x0000e800ff140b82 */ /* 0x000eb00000000800 */
[----:B------:R-:W3:Y:S08]  /*12d0*/  @P2 LDC R22, c[0x0][0x3a0] ;  /* 0x0000e800ff162b82 */ /* 0x000ef00000000800 */
[----:B------:R-:W4:Y:S01]  /*12e0*/  LDC.64 R12, c[0x0][0x380] ;  /* 0x0000e000ff0c7b82 */ /* 0x000f220000000a00 */
[----:B-1----:R-:W-:-:S07]  /*12f0*/  @P0 IMAD.WIDE R8, R21, 0x4, R8 ;  /* 0x0000000415080825 */ /* 0x002fce00078e0208 */
[----:B------:R-:W1:Y:S01]  /*1300*/  LDC.64 R14, c[0x0][0x388] ;  /* 0x0000e200ff0e7b82 */ /* 0x000e620000000a00 */
[C---:B--2---:R-:W-:Y:S01]  /*1310*/  @P0 IMAD R23, R17.reuse, R20, R11 ;  /* 0x0000001411170224 */ /* 0x044fe200078e020b */
[----:B------:R-:W-:-:S03]  /*1320*/  @P0 IADD3 R17, PT, PT, R17, 0x2, RZ ;  /* 0x0000000211110810 */ /* 0x000fc60007ffe0ff */
[----:B0-----:R-:W-:Y:S01]  /*1330*/  @P0 IMAD.WIDE R18, R23, 0x4, R18 ;  /* 0x0000000417120825 */ /* 0x001fe200078e0212 */
[----:B------:R-:W-:Y:S02]  /*1340*/  @P2 IADD3 R25, PT, PT, R10, R17, RZ ;  /* 0x000000110a192210 */ /* 0x000fe40007ffe0ff */
[----:B------:R-:W2:Y:S01]  /*1350*/  @P0 LDG.E R10, desc[UR10][R8.64+0x4] ;  /* 0x0000040a080a0981 */ /* 0x000ea2000c1e1900 */
[----:B---3--:R-:W-:Y:S02]  /*1360*/  @P2 IMAD R11, R17, R22, R11 ;  /* 0x00000016110b2224 */ /* 0x008fe400078e020b */
[----:B------:R-:W-:Y:S01]  /*1370*/  @P0 IMAD.WIDE R20, R20, 0x4, R18 ;  /* 0x0000000414140825 */ /* 0x000fe200078e0212 */
[----:B------:R-:W3:Y:S04]  /*1380*/  @P0 LDG.E R23, desc[UR10][R18.64] ;  /* 0x0000000a12170981 */ /* 0x000ee8000c1e1900 */
[----:B------:R-:W3:Y:S01]  /*1390*/  @P0 LDG.E R17, desc[UR10][R8.64] ;  /* 0x0000000a08110981 */ /* 0x000ee2000c1e1900 */
[----:B----4-:R-:W-:-:S03]  /*13a0*/  @P2 IMAD.WIDE R12, R25, 0x4, R12 ;  /* 0x00000004190c2825 */ /* 0x010fc600078e020c */
[----:B------:R-:W2:Y:S01]  /*13b0*/  @P0 LDG.E R20, desc[UR10][R20.64] ;  /* 0x0000000a14140981 */ /* 0x000ea2000c1e1900 */
[----:B-1----:R-:W-:-:S03]  /*13c0*/  @P2 IMAD.WIDE R14, R11, 0x4, R14 ;  /* 0x000000040b0e2825 */ /* 0x002fc600078e020e */
[----:B------:R-:W4:Y:S04]  /*13d0*/  @P2 LDG.E R13, desc[UR10][R12.64] ;  /* 0x0000000a0c0d2981 */ /* 0x000f28000c1e1900 */
[----:B------:R-:W4:Y:S01]  /*13e0*/  @P2 LDG.E R14, desc[UR10][R14.64] ;  /* 0x0000000a0e0e2981 */ /* 0x000f22000c1e1900 */
[----:B---3--:R-:W-:-:S04]  /*13f0*/  @P0 FFMA R17, R17, R23, R16 ;  /* 0x0000001711110223 */ /* 0x008fc80000000010 */
[----:B--2---:R-:W-:-:S04]  /*1400*/  @P0 FFMA R16, R10, R20, R17 ;  /* 0x000000140a100223 */ /* 0x004fc80000000011 */
[----:B----4-:R-:W-:-:S07]  /*1410*/  @P2 FFMA R16, R13, R14, R16 ;  /* 0x0000000e0d102223 */ /* 0x010fce0000000010 */
.L_x_36:
[----:B------:R-:W0:Y:S08]  /*1420*/  LDC R11, c[0x0][0x3b4] ;  /* 0x0000ed00ff0b7b82 */ /* 0x000e300000000800 */
[----:B------:R-:W1:Y:S01]  /*1430*/  LDC.64 R8, c[0x0][0x390] ;  /* 0x0000e400ff087b82 */ /* 0x000e620000000a00 */
[----:B0-----:R-:W-:-:S04]  /*1440*/  IMAD R11, R11, UR6, R0 ;  /* 0x000000060b0b7c24 */ /* 0x001fc8000f8e0200 */
[----:B-1----:R-:W-:-:S05]  /*1450*/  IMAD.WIDE R8, R11, 0x4, R8 ;  /* 0x000000040b087825 */ /* 0x002fca00078e0208 */
[----:B------:R0:W-:Y:S02]  /*1460*/  STG.E desc[UR10][R8.64], R16 ;  /* 0x0000001008007986 */ /* 0x0001e4000c10190a */
.L_x_33:
[----:B------:R-:W-:Y:S05]  /*1470*/  BSYNC.RECONVERGENT B0 ;  /* 0x0000000000007941 */ /* 0x000fea0003800200 */
.L_x_32:
[----:B------:R-:W1:Y:S01]  /*1480*/  LDCU UR6, c[0x0][0x3a4] ;  /* 0x00007480ff0677ac */ /* 0x000e620008000800 */
[----:B------:R-:W-:-:S04]  /*1490*/  UIADD3 UR5, UPT, UPT, UR5, 0x1, URZ ;  /* 0x0000000105057890 */ /* 0x000fc8000fffe0ff */
[----:B-1----:R-:W-:-:S09]  /*14a0*/  UISETP.NE.AND UP0, UPT, UR5, UR6, UPT ;  /* 0x000000060500728c */ /* 0x002fd2000bf05270 */
[----:B------:R-:W-:Y:S05]  /*14b0*/  BRA.U UP0, `(.L_x_38) ;  /* 0xfffffff900087547 */ /* 0x000fea000b83ffff */
[----:B0-----:R-:W0:Y:S01]  /*14c0*/  LDC R8, c[0x0][0x3a8] ;  /* 0x0000ea00ff087b82 */ /* 0x001e220000000800 */
[----:B------:R-:W-:-:S06]  /*14d0*/  UIADD3 UR6, UPT, UPT, UR4, 0x1, URZ ;  /* 0x0000000104067890 */ /* 0x000fcc000fffe0ff */
[----:B0-----:R-:W-:-:S13]  /*14e0*/  ISETP.NE.AND P0, PT, R8, UR6, PT ;  /* 0x0000000608007c0c */ /* 0x001fda000bf05270 */
[----:B------:R-:W-:Y:S05]  /*14f0*/  @!P0 EXIT ;  /* 0x000000000000894d */ /* 0x000fea0003800000 */
[----:B------:R-:W-:Y:S01]  /*1500*/  UMOV UR4, UR6 ;  /* 0x0000000600047c82 */ /* 0x000fe20008000000 */
[----:B------:R-:W-:Y:S05]  /*1510*/  BRA `(.L_x_39) ;  /* 0xfffffff400ec7947 */ /* 0x000fea000383ffff */
.L_x_40:
        /* <DEDUP_REMOVED lines=14> */
.L_x_99:


//--------------------- .text._Z18matmul_cuda_kernelPKfS0_Pfiii --------------------------
	.section	.text._Z18matmul_cuda_kernelPKfS0_Pfiii,"ax",@progbits
	.align	128
        .global         _Z18matmul_cuda_kernelPKfS0_Pfiii
        .type           _Z18matmul_cuda_kernelPKfS0_Pfiii,@function
        .size           _Z18matmul_cuda_kernelPKfS0_Pfiii,(.L_x_100 - _Z18matmul_cuda_kernelPKfS0_Pfiii)
        .other          _Z18matmul_cuda_kernelPKfS0_Pfiii,@"STO_CUDA_ENTRY STV_DEFAULT"
_Z18matmul_cuda_kernelPKfS0_Pfiii:
.text._Z18matmul_cuda_kernelPKfS0_Pfiii:
[----:B------:R-:W-:Y:S01]  /*0000*/  LDC R1, c[0x0][0x37c] ;  /* 0x0000df00ff017b82 */ /* 0x000fe20000000800 */
[----:B------:R-:W0:Y:S07]  /*0010*/  S2R R3, SR_TID.Y ;  /* 0x0000000000037919 */ /* 0x000e2e0000002200 */
[----:B------:R-:W0:Y:S01]  /*0020*/  S2UR UR4, SR_CTAID.Y ;  /* 0x00000000000479c3 */ /* 0x000e220000002600 */
[----:B------:R-:W1:Y:S01]  /*0030*/  LDCU UR6, c[0x0][0x398] ;  /* 0x00007300ff0677ac */ /* 0x000e620008000800 */
[----:B------:R-:W2:Y:S06]  /*0040*/  S2R R5, SR_TID.X ;  /* 0x0000000000057919 */ /* 0x000eac0000002100 */
[----:B------:R-:W0:Y:S08]  /*0050*/  LDC R0, c[0x0][0x364] ;  /* 0x0000d900ff007b82 */ /* 0x000e300000000800 */
[----:B------:R-:W2:Y:S08]  /*0060*/  S2UR UR5, SR_CTAID.X ;  /* 0x00000000000579c3 */ /* 0x000eb00000002500 */
[----:B------:R-:W2:Y:S08]  /*0070*/  LDC R16, c[0x0][0x360] ;  /* 0x0000d800ff107b82 */ /* 0x000eb00000000800 */
[----:B------:R-:W3:Y:S01]  /*0080*/  LDC R17, c[0x0][0x3a0] ;  /* 0x0000e800ff117b82 */ /* 0x000ee20000000800 */
[----:B0-----:R-:W-:-:S05]  /*0090*/  IMAD R0, R0, UR4, R3 ;  /* 0x0000000400007c24 */ /* 0x001fca000f8e0203 */
[----:B-1----:R-:W-:Y:S01]  /*00a0*/  ISETP.GE.AND P0, PT, R0, UR6, PT ;  /* 0x0000000600007c0c */ /* 0x002fe2000bf06270 */
[----:B--2---:R-:W-:-:S05]  /*00b0*/  IMAD R16, R16, UR5, R5 ;  /* 0x0000000510107c24 */ /* 0x004fca000f8e0205 */
[----:B---3--:R-:W-:-:S13]  /*00c0*/  ISETP.GE.OR P0, PT, R16, R17, P0 ;  /* 0x000000111000720c */ /* 0x008fda0000706670 */
[----:B------:R-:W-:Y:S05]  /*00d0*/  @P0 EXIT ;  /* 0x000000000000094d */ /* 0x000fea0003800000 */
[----:B------:R-:W0:Y:S01]  /*00e0*/  LDC R19, c[0x0][0x39c] ;  /* 0x0000e700ff137b82 */ /* 0x000e220000000800 */
[----:B------:R-:W1:Y:S01]  /*00f0*/  LDCU.64 UR4, c[0x0][0x358] ;  /* 0x00006b00ff0477ac */ /* 0x000e620008000a00 */
[----:B------:R-:W-:Y:S01]  /*0100*/  HFMA2 R24, -RZ, RZ, 0, 0 ;  /* 0x00000000ff187431 */ /* 0x000fe200000001ff */
[----:B0-----:R-:W-:-:S13]  /*0110*/  ISETP.GE.AND P0, PT, R19, 0x1, PT ;  /* 0x000000011300780c */ /* 0x001fda0003f06270 */
[----:B-1----:R-:W-:Y:S05]  /*0120*/  @!P0 BRA `(.L_x_41) ;  /* 0x0000000400e08947 */ /* 0x002fea0003800000 */
[C---:B------:R-:W-:Y:S01]  /*0130*/  ISETP.GE.U32.AND P1, PT, R19.reuse, 0x8, PT ;  /* 0x000000081300780c */ /* 0x040fe20003f26070 */
[----:B------:R-:W-:Y:S01]  /*0140*/  IMAD R20, R0, R19, RZ ;  /* 0x0000001300147224 */ /* 0x000fe200078e02ff */
[----:B------:R-:W-:Y:S02]  /*0150*/  LOP3.LUT R27, R19, 0x7, RZ, 0xc0, !PT ;  /* 0x00000007131b7812 */ /* 0x000fe400078ec0ff */
[----:B------:R-:W-:Y:S02]  /*0160*/  MOV R24, RZ ;  /* 0x000000ff00187202 */ /* 0x000fe40000000f00 */
[----:B------:R-:W-:Y:S02]  /*0170*/  ISETP.NE.AND P0, PT, R27, RZ, PT ;  /* 0x000000ff1b00720c */ /* 0x000fe40003f05270 */
[----:B------:R-:W-:-:S05]  /*0180*/  MOV R21, RZ ;  /* 0x000000ff00157202 */ /* 0x000fca0000000f00 */
[----:B------:R-:W-:Y:S06]  /*0190*/  @!P1 BRA `(.L_x_42) ;  /* 0x0000000000c49947 */ /* 0x000fec0003800000 */
[----:B------:R-:W0:Y:S01]  /*01a0*/  LDC.64 R2, c[0x0][0x380] ;  /* 0x0000e000ff027b82 */ /* 0x000e220000000a00 */
[----:B------:R-:W-:Y:S02]  /*01b0*/  LOP3.LUT R21, R19, 0x7ffffff8, RZ, 0xc0, !PT ;  /* 0x7ffffff813157812 */ /* 0x000fe400078ec0ff */
[----:B------:R-:W-:Y:S02]  /*01c0*/  MOV R24, RZ ;  /* 0x000000ff00187202 */ /* 0x000fe40000000f00 */
[----:B------:R-:W-:Y:S02]  /*01d0*/  MOV R18, R16 ;  /* 0x0000001000127202 */ /* 0x000fe40000000f00 */
[----:B------:R-:W-:Y:S01]  /*01e0*/  IADD3 R22, PT, PT, -R21, RZ, RZ ;  /* 0x000000ff15167210 */ /* 0x000fe20007ffe1ff */
[----:B0-----:R-:W-:-:S03]  /*01f0*/  IMAD.WIDE.U32 R2, R20, 0x4, R2 ;  /* 0x0000000414027825 */ /* 0x001fc600078e0002 */
[----:B------:R-:W-:-:S04]  /*0200*/  IADD3 R4, P1, PT, R2, 0x10, RZ ;  /* 0x0000001002047810 */ /* 0x000fc80007f3e0ff */
[----:B------:R-:W-:-:S09]  /*0210*/  IADD3.X R5, PT, PT, RZ, R3, RZ, P1, !PT ;  /* 0x00000003ff057210 */ /* 0x000fd20000ffe4ff */
.L_x_43:
[----:B------:R-:W0:Y:S01]  /*0220*/  LDC.64 R14, c[0x0][0x388] ;  /* 0x0000e200ff0e7b82 */ /* 0x000e220000000a00 */
[----:B------:R-:W-:Y:S02]  /*0230*/  MOV R2, R4 ;  /* 0x0000000400027202 */ /* 0x000fe40000000f00 */
[----:B------:R-:W-:-:S05]  /*0240*/  MOV R3, R5 ;  /* 0x0000000500037202 */ /* 0x000fca0000000f00 */
[----:B------:R-:W2:Y:S04]  /*0250*/  LDG.E R25, desc[UR4][R2.64+-0x10] ;  /* 0xfffff00402197981 */ /* 0x000ea8000c1e1900 */
[----:B------:R-:W3:Y:S04]  /*0260*/  LDG.E R23, desc[UR4][R2.64+-0xc] ;  /* 0xfffff40402177981 */ /* 0x000ee8000c1e1900 */
[----:B------:R-:W4:Y:S04]  /*0270*/  LDG.E R29, desc[UR4][R2.64+-0x8] ;  /* 0xfffff804021d7981 */ /* 0x000f28000c1e1900 */
[----:B------:R-:W5:Y:S01]  /*0280*/  LDG.E R28, desc[UR4][R2.64+-0x4] ;  /* 0xfffffc04021c7981 */ /* 0x000f62000c1e1900 */
[----:B0-----:R-:W-:-:S05]  /*0290*/  IMAD.WIDE R14, R18, 0x4, R14 ;  /* 0x00000004120e7825 */ /* 0x001fca00078e020e */
[----:B------:R0:W2:Y:S01]  /*02a0*/  LDG.E R26, desc[UR4][R14.64] ;  /* 0x000000040e1a7981 */ /* 0x0000a2000c1e1900 */
[----:B------:R-:W-:-:S04]  /*02b0*/  IMAD.WIDE R12, R17, 0x4, R14 ;  /* 0x00000004110c7825 */ /* 0x000fc800078e020e */
[C---:B------:R-:W-:Y:S02]  /*02c0*/  IMAD.WIDE R4, R17.reuse, 0x4, R12 ;  /* 0x0000000411047825 */ /* 0x040fe400078e020c */
[----:B------:R-:W3:Y:S02]  /*02d0*/  LDG.E R12, desc[UR4][R12.64] ;  /* 0x000000040c0c7981 */ /* 0x000ee4000c1e1900 */
[C---:B------:R-:W-:Y:S02]  /*02e0*/  IMAD.WIDE R8, R17.reuse, 0x4, R4 ;  /* 0x0000000411087825 */ /* 0x040fe400078e0204 */
[----:B------:R-:W4:Y:S02]  /*02f0*/  LDG.E R4, desc[UR4][R4.64] ;  /* 0x0000000404047981 */ /* 0x000f24000c1e1900 */
[C---:B------:R-:W-:Y:S02]  /*0300*/  IMAD.WIDE R6, R17.reuse, 0x4, R8 ;  /* 0x0000000411067825 */ /* 0x040fe400078e0208 */
[----:B------:R-:W5:Y:S02]  /*0310*/  LDG.E R8, desc[UR4][R8.64] ;  /* 0x0000000408087981 */ /* 0x000f64000c1e1900 */
[----:B------:R-:W-:-:S02]  /*0320*/  IMAD.WIDE R10, R17, 0x4, R6 ;  /* 0x00000004110a7825 */ /* 0x000fc400078e0206 */
[----:B------:R-:W5:Y:S04]  /*0330*/  LDG.E R5, desc[UR4][R2.64] ;  /* 0x0000000402057981 */ /* 0x000f68000c1e1900 */
[----:B------:R-:W5:Y:S01]  /*0340*/  LDG.E R6, desc[UR4][R6.64] ;  /* 0x0000000406067981 */ /* 0x000f62000c1e1900 */
[----:B0-----:R-:W-:-:S03]  /*0350*/  IMAD.WIDE R14, R17, 0x4, R10 ;  /* 0x00000004110e7825 */ /* 0x001fc600078e020a */
[----:B------:R-:W5:Y:S04]  /*0360*/  LDG.E R10, desc[UR4][R10.64] ;  /* 0x000000040a0a7981 */ /* 0x000f68000c1e1900 */
[----:B------:R-:W5:Y:S04]  /*0370*/  LDG.E R13, desc[UR4][R14.64] ;  /* 0x000000040e0d7981 */ /* 0x000f68000c1e1900 */
[----:B------:R-:W5:Y:S04]  /*0380*/  LDG.E R7, desc[UR4][R2.64+0x4] ;  /* 0x0000040402077981 */ /* 0x000f68000c1e1900 */
[----:B------:R-:W5:Y:S01]  /*0390*/  LDG.E R9, desc[UR4][R2.64+0xc] ;  /* 0x00000c0402097981 */ /* 0x000f62000c1e1900 */
[----:B--2---:R-:W-:Y:S01]  /*03a0*/  FFMA R26, R25, R26, R24 ;  /* 0x0000001a191a7223 */ /* 0x004fe20000000018 */
[----:B------:R-:W-:-:S02]  /*03b0*/  IMAD.WIDE R24, R17, 0x4, R14 ;  /* 0x0000000411187825 */ /* 0x000fc400078e020e */
[----:B------:R-:W2:Y:S04]  /*03c0*/  LDG.E R14, desc[UR4][R2.64+0x8] ;  /* 0x00000804020e7981 */ /* 0x000ea8000c1e1900 */
[----:B------:R-:W2:Y:S01]  /*03d0*/  LDG.E R24, desc[UR4][R24.64] ;  /* 0x0000000418187981 */ /* 0x000ea2000c1e1900 */
[----:B---3--:R-:W-:Y:S01]  /*03e0*/  FFMA R12, R23, R12, R26 ;  /* 0x0000000c170c7223 */ /* 0x008fe2000000001a */
[----:B------:R-:W-:-:S03]  /*03f0*/  IADD3 R22, PT, PT, R22, 0x8, RZ ;  /* 0x0000000816167810 */ /* 0x000fc60007ffe0ff */
[----:B----4-:R-:W-:Y:S01]  /*0400*/  FFMA R29, R29, R4, R12 ;  /* 0x000000041d1d7223 */ /* 0x010fe2000000000c */
[----:B------:R-:W-:-:S03]  /*0410*/  ISETP.NE.AND P1, PT, R22, RZ, PT ;  /* 0x000000ff1600720c */ /* 0x000fc60003f25270 */
[----:B-----5:R-:W-:Y:S01]  /*0420*/  FFMA R8, R28, R8, R29 ;  /* 0x000000081c087223 */ /* 0x020fe2000000001d */
[----:B------:R-:W-:-:S03]  /*0430*/  IADD3 R4, P2, PT, R2, 0x20, RZ ;  /* 0x0000002002047810 */ /* 0x000fc60007f5e0ff */
[----:B------:R-:W-:Y:S01]  /*0440*/  FFMA R6, R5, R6, R8 ;  /* 0x0000000605067223 */ /* 0x000fe20000000008 */
[----:B------:R-:W-:Y:S02]  /*0450*/  IADD3.X R5, PT, PT, RZ, R3, RZ, P2, !PT ;  /* 0x00000003ff057210 */ /* 0x000fe400017fe4ff */
[----:B------:R-:W-:Y:S01]  /*0460*/  LEA R18, R17, R18, 0x3 ;  /* 0x0000001211127211 */ /* 0x000fe200078e18ff */
[----:B------:R-:W-:-:S04]  /*0470*/  FFMA R7, R7, R10, R6 ;  /* 0x0000000a07077223 */ /* 0x000fc80000000006 */
[----:B--2---:R-:W-:-:S04]  /*0480*/  FFMA R14, R14, R13, R7 ;  /* 0x0000000d0e0e7223 */ /* 0x004fc80000000007 */
[----:B------:R-:W-:Y:S01]  /*0490*/  FFMA R24, R9, R24, R14 ;  /* 0x0000001809187223 */ /* 0x000fe2000000000e */
[----:B------:R-:W-:Y:S06]  /*04a0*/  @P1 BRA `(.L_x_43) ;  /* 0xfffffffc005c1947 */ /* 0x000fec000383ffff */
.L_x_42:
[----:B------:R-:W-:Y:S05]  /*04b0*/  @!P0 BRA `(.L_x_41) ;  /* 0x0000000000fc8947 */ /* 0x000fea0003800000 */
[----:B------:R-:W-:Y:S02]  /*04c0*/  ISETP.GE.U32.AND P1, PT, R27, 0x4, PT ;  /* 0x000000041b00780c */ /* 0x000fe40003f26070 */
[----:B------:R-:W-:-:S04]  /*04d0*/  LOP3.LUT R14, R19, 0x3, RZ, 0xc0, !PT ;  /* 0x00000003130e7812 */ /* 0x000fc800078ec0ff */
[----:B------:R-:W-:-:S07]  /*04e0*/  ISETP.NE.AND P0, PT, R14, RZ, PT ;  /* 0x000000ff0e00720c */ /* 0x000fce0003f05270 */
[----:B------:R-:W-:Y:S06]  /*04f0*/  @!P1 BRA `(.L_x_44) ;  /* 0x00000000006c9947 */ /* 0x000fec0003800000 */
[----:B------:R-:W0:Y:S01]  /*0500*/  LDC.64 R4, c[0x0][0x388] ;  /* 0x0000e200ff047b82 */ /* 0x000e220000000a00 */
[----:B------:R-:W1:Y:S01]  /*0510*/  LDCU.64 UR6, c[0x0][0x380] ;  /* 0x00007000ff0677ac */ /* 0x000e620008000a00 */
[----:B------:R-:W-:Y:S01]  /*0520*/  IMAD R7, R21, R17, R16 ;  /* 0x0000001115077224 */ /* 0x000fe200078e0210 */
[CC--:B------:R-:W-:Y:S02]  /*0530*/  IADD3 R3, PT, PT, R20.reuse, R21.reuse, RZ ;  /* 0x0000001514037210 */ /* 0x0c0fe40007ffe0ff */
[----:B------:R-:W-:-:S03]  /*0540*/  IADD3 R8, P1, PT, R20, R21, RZ ;  /* 0x0000001514087210 */ /* 0x000fc60007f3e0ff */
[----:B------:R-:W2:Y:S01]  /*0550*/  LDC.64 R12, c[0x0][0x380] ;  /* 0x0000e000ff0c7b82 */ /* 0x000ea20000000a00 */
[----:B0-----:R-:W-:-:S04]  /*0560*/  IMAD.WIDE R4, R7, 0x4, R4 ;  /* 0x0000000407047825 */ /* 0x001fc800078e0204 */
[----:B------:R-:W-:Y:S02]  /*0570*/  IMAD.WIDE R6, R17, 0x4, R4 ;  /* 0x0000000411067825 */ /* 0x000fe400078e0204 */
[----:B------:R-:W3:Y:S02]  /*0580*/  LDG.E R4, desc[UR4][R4.64] ;  /* 0x0000000404047981 */ /* 0x000ee4000c1e1900 */
[----:B--2---:R-:W-:Y:S01]  /*0590*/  IMAD.WIDE.U32 R12, R3, 0x4, R12 ;  /* 0x00000004030c7825 */ /* 0x004fe200078e000c */
[----:B------:R-:W-:Y:S02]  /*05a0*/  IADD3.X R3, PT, PT, RZ, RZ, RZ, P1, !PT ;  /* 0x000000ffff037210 */ /* 0x000fe40000ffe4ff */
[----:B-1----:R-:W-:-:S03]  /*05b0*/  LEA R2, P1, R8, UR6, 0x2 ;  /* 0x0000000608027c11 */ /* 0x002fc6000f8210ff */
[----:B------:R-:W3:Y:S01]  /*05c0*/  LDG.E R13, desc[UR4][R12.64] ;  /* 0x000000040c0d7981 */ /* 0x000ee2000c1e1900 */
[----:B------:R-:W-:Y:S01]  /*05d0*/  LEA.HI.X R3, R8, UR7, R3, 0x2, P1 ;  /* 0x0000000708037c11 */ /* 0x000fe200088f1403 */
[C---:B------:R-:W-:Y:S02]  /*05e0*/  IMAD.WIDE R8, R17.reuse, 0x4, R6 ;  /* 0x0000000411087825 */ /* 0x040fe400078e0206 */
[----:B------:R-:W2:Y:S04]  /*05f0*/  LDG.E R6, desc[UR4][R6.64] ;  /* 0x0000000406067981 */ /* 0x000ea8000c1e1900 */
[----:B------:R-:W2:Y:S01]  /*0600*/  LDG.E R15, desc[UR4][R2.64+0x4] ;  /* 0x00000404020f7981 */ /* 0x000ea2000c1e1900 */
[----:B------:R-:W-:-:S03]  /*0610*/  IMAD.WIDE R10, R17, 0x4, R8 ;  /* 0x00000004110a7825 */ /* 0x000fc600078e0208 */
        /* <DEDUP_REMOVED lines=9> */
.L_x_44:
[----:B------:R-:W-:Y:S05]  /*06b0*/  @!P0 BRA `(.L_x_41) ;  /* 0x00000000007c8947 */ /* 0x000fea0003800000 */
[----:B------:R-:W-:Y:S01]  /*06c0*/  ISETP.NE.AND P1, PT, R14, 0x1, PT ;  /* 0x000000010e00780c */ /* 0x000fe20003f25270 */
[----:B------:R-:W0:Y:S01]  /*06d0*/  LDC.64 R10, c[0x0][0x380] ;  /* 0x0000e000ff0a7b82 */ /* 0x000e220000000a00 */
[----:B------:R-:W-:-:S04]  /*06e0*/  LOP3.LUT R19, R19, 0x1, RZ, 0xc0, !PT ;  /* 0x0000000113137812 */ /* 0x000fc800078ec0ff */
[----:B------:R-:W-:-:S03]  /*06f0*/  ISETP.NE.U32.AND P0, PT, R19, 0x1, PT ;  /* 0x000000011300780c */ /* 0x000fc60003f05070 */
[----:B------:R-:W1:Y:S04]  /*0700*/  LDC.64 R8, c[0x0][0x388] ;  /* 0x0000e200ff087b82 */ /* 0x000e680000000a00 */
[CC--:B------:R-:W-:Y:S02]  /*0710*/  @P1 IADD3 R13, PT, PT, R20.reuse, R21.reuse, RZ ;  /* 0x00000015140d1210 */ /* 0x0c0fe40007ffe0ff */
[----:B------:R-:W-:Y:S02]  /*0720*/  @P1 IADD3 R12, P2, PT, R20, R21, RZ ;  /* 0x00000015140c1210 */ /* 0x000fe40007f5e0ff */
[----:B------:R-:W2:Y:S02]  /*0730*/  @P1 LDC.64 R2, c[0x0][0x380] ;  /* 0x0000e000ff021b82 */ /* 0x000ea40000000a00 */
[----:B------:R-:W-:-:S06]  /*0740*/  @P1 IADD3.X R14, PT, PT, RZ, RZ, RZ, P2, !PT ;  /* 0x000000ffff0e1210 */ /* 0x000fcc00017fe4ff */
[----:B------:R-:W3:Y:S01]  /*0750*/  LDC.64 R4, c[0x0][0x380] ;  /* 0x0000e000ff047b82 */ /* 0x000ee20000000a00 */
[----:B0-----:R-:W-:-:S04]  /*0760*/  @P1 IMAD.WIDE.U32 R10, R13, 0x4, R10 ;  /* 0x000000040d0a1825 */ /* 0x001fc800078e000a */
[C---:B------:R-:W-:Y:S01]  /*0770*/  @P1 IMAD R13, R21.reuse, R17, R16 ;  /* 0x00000011150d1224 */ /* 0x040fe200078e0210 */
[----:B------:R-:W-:Y:S01]  /*0780*/  @P1 IADD3 R21, PT, PT, R21, 0x2, RZ ;  /* 0x0000000215151810 */ /* 0x000fe20007ffe0ff */
[----:B------:R-:W4:Y:S01]  /*0790*/  @P1 LDG.E R11, desc[UR4][R10.64] ;  /* 0x000000040a0b1981 */ /* 0x000f22000c1e1900 */
[----:B------:R-:W0:Y:S01]  /*07a0*/  LDC.64 R6, c[0x0][0x388] ;  /* 0x0000e200ff067b82 */ /* 0x000e220000000a00 */
[----:B-1----:R-:W-:Y:S01]  /*07b0*/  @P1 IMAD.WIDE R8, R13, 0x4, R8 ;  /* 0x000000040d081825 */ /* 0x002fe200078e0208 */
[----:B------:R-:W-:Y:S02]  /*07c0*/  @!P0 IADD3 R15, PT, PT, R20, R21, RZ ;  /* 0x00000015140f8210 */ /* 0x000fe40007ffe0ff */
[----:B--2---:R-:W-:Y:S01]  /*07d0*/  @P1 LEA R2, P2, R12, R2, 0x2 ;  /* 0x000000020c021211 */ /* 0x004fe200078410ff */
[----:B------:R-:W-:-:S03]  /*07e0*/  @!P0 IMAD R21, R21, R17, R16 ;  /* 0x0000001115158224 */ /* 0x000fc600078e0210 */
[----:B------:R-:W-:Y:S01]  /*07f0*/  @P1 LEA.HI.X R3, R12, R3, R14, 0x2, P2 ;  /* 0x000000030c031211 */ /* 0x000fe200010f140e */
[----:B------:R-:W-:Y:S01]  /*0800*/  @P1 IMAD.WIDE R12, R17, 0x4, R8 ;  /* 0x00000004110c1825 */ /* 0x000fe200078e0208 */
[----:B------:R-:W4:Y:S03]  /*0810*/  @P1 LDG.E R14, desc[UR4][R8.64] ;  /* 0x00000004080e1981 */ /* 0x000f26000c1e1900 */
[----:B---3--:R-:W-:Y:S01]  /*0820*/  @!P0 IMAD.WIDE.U32 R4, R15, 0x4, R4 ;  /* 0x000000040f048825 */ /* 0x008fe200078e0004 */
[----:B------:R-:W2:Y:S04]  /*0830*/  @P1 LDG.E R2, desc[UR4][R2.64+0x4] ;  /* 0x0000040402021981 */ /* 0x000ea8000c1e1900 */
[----:B------:R-:W2:Y:S01]  /*0840*/  @P1 LDG.E R12, desc[UR4][R12.64] ;  /* 0x000000040c0c1981 */ /* 0x000ea2000c1e1900 */
[----:B0-----:R-:W-:-:S03]  /*0850*/  @!P0 IMAD.WIDE R6, R21, 0x4, R6 ;  /* 0x0000000415068825 */ /* 0x001fc600078e0206 */
[----:B------:R-:W3:Y:S04]  /*0860*/  @!P0 LDG.E R5, desc[UR4][R4.64] ;  /* 0x0000000404058981 */ /* 0x000ee8000c1e1900 */
[----:B------:R-:W3:Y:S01]  /*0870*/  @!P0 LDG.E R6, desc[UR4][R6.64] ;  /* 0x0000000406068981 */ /* 0x000ee2000c1e1900 */
[----:B----4-:R-:W-:-:S04]  /*0880*/  @P1 FFMA R11, R11, R14, R24 ;  /* 0x0000000e0b0b1223 */ /* 0x010fc80000000018 */
[----:B--2---:R-:W-:-:S04]  /*0890*/  @P1 FFMA R24, R2, R12, R11 ;  /* 0x0000000c02181223 */ /* 0x004fc8000000000b */
[----:B---3--:R-:W-:-:S07]  /*08a0*/  @!P0 FFMA R24, R5, R6, R24 ;  /* 0x0000000605188223 */ /* 0x008fce0000000018 */
.L_x_41:
[----:B------:R-:W0:Y:S01]  /*08b0*/  LDC.64 R2, c[0x0][0x390] ;  /* 0x0000e400ff027b82 */ /* 0x000e220000000a00 */
[----:B------:R-:W-:-:S04]  /*08c0*/  IMAD R17, R0, R17, R16 ;  /* 0x0000001100117224 */ /* 0x000fc800078e0210 */
[----:B0-----:R-:W-:-:S05]  /*08d0*/  IMAD.WIDE R2, R17, 0x4, R2 ;  /* 0x0000000411027825 */ /* 0x001fca00078e0202 */
[----:B------:R-:W-:Y:S01]  /*08e0*/  STG.E desc[UR4][R2.64], R24 ;  /* 0x0000001802007986 */ /* 0x000fe2000c101904 */
[----:B------:R-:W-:Y:S05]  /*08f0*/  EXIT ;  /* 0x000000000000794d */ /* 0x000fea0003800000 */
.L_x_45:
        /* <DEDUP_REMOVED lines=16> */
.L_x_100:


//--------------------- .text._Z21compare_arrays_kernelPKfS0_Pffi --------------------------
	.section	.text._Z21compare_arrays_kernelPKfS0_Pffi,"ax",@progbits
	.align	128
        .global         _Z21compare_arrays_kernelPKfS0_Pffi
        .type           _Z21compare_arrays_kernelPKfS0_Pffi,@function
        .size           _Z21compare_arrays_kernelPKfS0_Pffi,(.L_x_101 - _Z21compare_arrays_kernelPKfS0_Pffi)
        .other          _Z21compare_arrays_kernelPKfS0_Pffi,@"STO_CUDA_ENTRY STV_DEFAULT"
_Z21compare_arrays_kernelPKfS0_Pffi:
.text._Z21compare_arrays_kernelPKfS0_Pffi:
        /* <DEDUP_REMOVED lines=8> */
[----:B------:R-:W0:Y:S01]  /*0080*/  LDC.64 R2, c[0x0][0x380] ;  /* 0x0000e000ff027b82 */ /* 0x000e220000000a00 */
[----:B------:R-:W1:Y:S01]  /*0090*/  LDCU.64 UR4, c[0x0][0x358] ;  /* 0x00006b00ff0477ac */ /* 0x000e620008000a00 */
[----:B------:R-:W2:Y:S06]  /*00a0*/  LDCU UR6, c[0x0][0x398] ;  /* 0x00007300ff0677ac */ /* 0x000eac0008000800 */
[----:B------:R-:W3:Y:S01]  /*00b0*/  LDC.64 R4, c[0x0][0x388] ;  /* 0x0000e200ff047b82 */ /* 0x000ee20000000a00 */
[----:B0-----:R-:W-:-:S06]  /*00c0*/  IMAD.WIDE R2, R7, 0x4, R2 ;  /* 0x0000000407027825 */ /* 0x001fcc00078e0202 */
[----:B-1----:R-:W4:Y:S01]  /*00d0*/  LDG.E R2, desc[UR4][R2.64] ;  /* 0x0000000402027981 */ /* 0x002f22000c1e1900 */
[----:B---3--:R-:W-:-:S06]  /*00e0*/  IMAD.WIDE R4, R7, 0x4, R4 ;  /* 0x0000000407047825 */ /* 0x008fcc00078e0204 */
[----:B------:R-:W4:Y:S02]  /*00f0*/  LDG.E R5, desc[UR4][R4.64] ;  /* 0x0000000404057981 */ /* 0x000f24000c1e1900 */
[----:B----4-:R-:W-:-:S05]  /*0100*/  FADD R0, R2, -R5 ;  /* 0x8000000502007221 */ /* 0x010fca0000000000 */
[----:B--2---:R-:W-:-:S13]  /*0110*/  FSETP.GT.AND P0, PT, |R0|, UR6, PT ;  /* 0x0000000600007c0b */ /* 0x004fda000bf04200 */
[----:B------:R-:W-:Y:S05]  /*0120*/  @!P0 EXIT ;  /* 0x000000000000894d */ /* 0x000fea0003800000 */
[----:B------:R-:W0:Y:S01]  /*0130*/  LDC.64 R2, c[0x0][0x390] ;  /* 0x0000e400ff027b82 */ /* 0x000e220000000a00 */
[----:B------:R-:W-:-:S05]  /*0140*/  HFMA2 R5, -RZ, RZ, 1.875, 0 ;  /* 0x3f800000ff057431 */ /* 0x000fca00000001ff */
[----:B0-----:R-:W-:Y:S01]  /*0150*/  ATOMG.E.EXCH.STRONG.GPU PT, RZ, desc[UR4][R2.64], R5 ;  /* 0x8000000502ff79a8 */ /* 0x001fe2000c1ef104 */
[----:B------:R-:W-:Y:S05]  /*0160*/  EXIT ;  /* 0x000000000000794d */ /* 0x000fea0003800000 */
.L_x_46:
        /* <DEDUP_REMOVED lines=9> */
.L_x_101:


//--------------------- .text._Z16pow_const_kernelPKffPfi --------------------------
	.section	.text._Z16pow_const_kernelPKffPfi,"ax",@progbits
	.align	128
        .global         _Z16pow_const_kernelPKffPfi
        .type           _Z16pow_const_kernelPKffPfi,@function
        .size           _Z16pow_const_kernelPKffPfi,(.L_x_102 - _Z16pow_const_kernelPKffPfi)
        .other          _Z16pow_const_kernelPKffPfi,@"STO_CUDA_ENTRY STV_DEFAULT"
_Z16pow_const_kernelPKffPfi:
.text._Z16pow_const_kernelPKffPfi:
        /* <DEDUP_REMOVED lines=10> */
[----:B0-----:R-:W-:-:S06]  /*00a0*/  IMAD.WIDE R2, R0, 0x4, R2 ;  /* 0x0000000400027825 */ /* 0x001fcc00078e0202 */
[----:B-1----:R-:W2:Y:S01]  /*00b0*/  LDG.E R2, desc[UR4][R2.64] ;  /* 0x0000000402027981 */ /* 0x002ea2000c1e1900 */
[----:B------:R-:W-:Y:S01]  /*00c0*/  HFMA2 R9, -RZ, RZ, 0.771484375, 0.21533203125 ;  /* 0x3a2c32e4ff097431 */ /* 0x000fe200000001ff */
[----:B------:R-:W-:Y:S01]  /*00d0*/  BSSY.RECONVERGENT B0, `(.L_x_47) ;  /* 0x000005a000007945 */ /* 0x000fe20003800200 */
[C---:B--2---:R-:W-:Y:S01]  /*00e0*/  FMUL R5, |R2|.reuse, 16777216 ;  /* 0x4b80000002057820 */ /* 0x044fe20000400200 */
[----:B------:R-:W-:-:S04]  /*00f0*/  FSETP.GEU.AND P0, PT, |R2|, 1.175494350822287508e-38, PT ;  /* 0x008000000200780b */ /* 0x000fc80003f0e200 */
[----:B------:R-:W-:Y:S02]  /*0100*/  FSEL R5, R5, |R2|, !P0 ;  /* 0x4000000205057208 */ /* 0x000fe40004000000 */
[----:B------:R-:W-:Y:S02]  /*0110*/  FSEL R3, RZ, -24, P0 ;  /* 0xc1c00000ff037808 */ /* 0x000fe40000000000 */
[----:B------:R-:W-:-:S04]  /*0120*/  IADD3 R4, PT, PT, R5, -0x3f3504f3, RZ ;  /* 0xc0cafb0d05047810 */ /* 0x000fc80007ffe0ff */
[----:B------:R-:W-:-:S04]  /*0130*/  LOP3.LUT R4, R4, 0xff800000, RZ, 0xc0, !PT ;  /* 0xff80000004047812 */ /* 0x000fc800078ec0ff */
[-C--:B------:R-:W-:Y:S02]  /*0140*/  IADD3 R5, PT, PT, R5, -R4.reuse, RZ ;  /* 0x8000000405057210 */ /* 0x080fe40007ffe0ff */
[----:B------:R-:W-:-:S03]  /*0150*/  I2FP.F32.S32 R4, R4 ;  /* 0x0000000400047245 */ /* 0x000fc60000201400 */
[C---:B------:R-:W-:Y:S01]  /*0160*/  FADD R6, R5.reuse, 1 ;  /* 0x3f80000005067421 */ /* 0x040fe20000000000 */
[----:B------:R-:W-:Y:S01]  /*0170*/  FADD R5, R5, -1 ;  /* 0xbf80000005057421 */ /* 0x000fe20000000000 */
[----:B------:R-:W-:-:S03]  /*0180*/  FFMA R3, R4, 1.1920928955078125e-07, R3 ;  /* 0x3400000004037823 */ /* 0x000fc60000000003 */
[----:B------:R-:W-:Y:S01]  /*0190*/  FADD R7, R5, R5 ;  /* 0x0000000505077221 */ /* 0x000fe20000000000 */
[----:B------:R-:W0:Y:S03]  /*01a0*/  MUFU.RCP R6, R6 ;  /* 0x0000000600067308 */ /* 0x000e260000001000 */
[----:B0-----:R-:W-:-:S04]  /*01b0*/  FMUL R8, R6, R7 ;  /* 0x0000000706087220 */ /* 0x001fc80000400000 */
[----:B------:R-:W-:Y:S01]  /*01c0*/  FADD R7, R5, -R8 ;  /* 0x8000000805077221 */ /* 0x000fe20000000000 */
[CC--:B------:R-:W-:Y:S01]  /*01d0*/  FMUL R4, R8.reuse, R8.reuse ;  /* 0x0000000808047220 */ /* 0x0c0fe20000400000 */
[----:B------:R-:W-:Y:S02]  /*01e0*/  FFMA R12, R8, 1.4426950216293334961, R3 ;  /* 0x3fb8aa3b080c7823 */ /* 0x000fe40000000003 */
[----:B------:R-:W-:Y:S01]  /*01f0*/  FADD R10, R7, R7 ;  /* 0x00000007070a7221 */ /* 0x000fe20000000000 */
[C---:B------:R-:W-:Y:S01]  /*0200*/  FFMA R7, R4.reuse, R9, 0.0032181653659790754318 ;  /* 0x3b52e7db04077423 */ /* 0x040fe20000000009 */
[----:B------:R-:W-:Y:S02]  /*0210*/  FADD R9, R3, -R12 ;  /* 0x8000000c03097221 */ /* 0x000fe40000000000 */
[----:B------:R-:W-:Y:S01]  /*0220*/  FFMA R5, R5, -R8, R10 ;  /* 0x8000000805057223 */ /* 0x000fe2000000000a */
[----:B------:R-:W-:Y:S01]  /*0230*/  FFMA R7, R4, R7, 0.018033718690276145935 ;  /* 0x3c93bb7304077423 */ /* 0x000fe20000000007 */
[----:B------:R-:W0:Y:S02]  /*0240*/  LDC R3, c[0x0][0x388] ;  /* 0x0000e200ff037b82 */ /* 0x000e240000000800 */
[----:B------:R-:W-:Y:S01]  /*0250*/  FMUL R5, R6, R5 ;  /* 0x0000000506057220 */ /* 0x000fe20000400000 */
[----:B------:R-:W-:Y:S01]  /*0260*/  FFMA R6, R8, 1.4426950216293334961, R9 ;  /* 0x3fb8aa3b08067823 */ /* 0x000fe20000000009 */
[----:B------:R-:W-:-:S03]  /*0270*/  FFMA R7, R4, R7, 0.12022458761930465698 ;  /* 0x3df6384f04077423 */ /* 0x000fc60000000007 */
[----:B------:R-:W-:Y:S01]  /*0280*/  FFMA R9, R5, 1.4426950216293334961, R6 ;  /* 0x3fb8aa3b05097823 */ /* 0x000fe20000000006 */
[----:B------:R-:W-:-:S03]  /*0290*/  FMUL R7, R4, R7 ;  /* 0x0000000704077220 */ /* 0x000fc60000400000 */
[----:B------:R-:W-:Y:S01]  /*02a0*/  FFMA R4, R8, 1.9251366722983220825e-08, R9 ;  /* 0x32a55e3408047823 */ /* 0x000fe20000000009 */
[----:B------:R-:W-:Y:S01]  /*02b0*/  FMUL R6, R7, 3 ;  /* 0x4040000007067820 */ /* 0x000fe20000400000 */
[----:B------:R-:W-:-:S03]  /*02c0*/  MOV R9, 0x391fcb8e ;  /* 0x391fcb8e00097802 */ /* 0x000fc60000000f00 */
[----:B------:R-:W-:-:S04]  /*02d0*/  FFMA R4, R5, R6, R4 ;  /* 0x0000000605047223 */ /* 0x000fc80000000004 */
[----:B------:R-:W-:-:S04]  /*02e0*/  FFMA R7, R8, R7, R4 ;  /* 0x0000000708077223 */ /* 0x000fc80000000004 */
[----:B------:R-:W-:-:S04]  /*02f0*/  FADD R4, R12, R7 ;  /* 0x000000070c047221 */ /* 0x000fc80000000000 */
[----:B0-----:R-:W-:Y:S01]  /*0300*/  FMUL R5, R4, R3 ;  /* 0x0000000304057220 */ /* 0x001fe20000400000 */
[----:B------:R-:W-:-:S03]  /*0310*/  FADD R12, -R12, R4 ;  /* 0x000000040c0c7221 */ /* 0x000fc60000000100 */
[----:B------:R-:W0:Y:S01]  /*0320*/  FRND R6, R5 ;  /* 0x0000000500067307 */ /* 0x000e220000201000 */
[----:B------:R-:W-:Y:S01]  /*0330*/  FADD R12, R7, -R12 ;  /* 0x8000000c070c7221 */ /* 0x000fe20000000000 */
[-C--:B------:R-:W-:Y:S01]  /*0340*/  FFMA R7, R4, R3.reuse, -R5 ;  /* 0x0000000304077223 */ /* 0x080fe20000000805 */
[C---:B------:R-:W-:Y:S02]  /*0350*/  FSETP.GT.AND P1, PT, |R5|.reuse, 152, PT ;  /* 0x431800000500780b */ /* 0x040fe40003f24200 */
[C---:B------:R-:W-:Y:S01]  /*0360*/  FSETP.GEU.AND P2, PT, R5.reuse, RZ, PT ;  /* 0x000000ff0500720b */ /* 0x040fe20003f4e000 */
[----:B------:R-:W-:Y:S02]  /*0370*/  FFMA R7, R12, R3, R7 ;  /* 0x000000030c077223 */ /* 0x000fe40000000007 */
[----:B------:R1:W2:Y:S01]  /*0380*/  F2I.NTZ R8, R5 ;  /* 0x0000000500087305 */ /* 0x0002a20000203100 */
[----:B0-----:R-:W-:Y:S01]  /*0390*/  FADD R4, R5, -R6 ;  /* 0x8000000605047221 */ /* 0x001fe20000000000 */
[----:B------:R-:W-:Y:S01]  /*03a0*/  FSETP.GT.AND P0, PT, R6, RZ, PT ;  /* 0x000000ff0600720b */ /* 0x000fe20003f04000 */
[----:B-1----:R-:W-:-:S02]  /*03b0*/  HFMA2 R5, -RZ, RZ, 1.875, 0 ;  /* 0x3f800000ff057431 */ /* 0x002fc400000001ff */
[----:B------:R-:W-:-:S04]  /*03c0*/  FADD R4, R7, R4 ;  /* 0x0000000407047221 */ /* 0x000fc80000000000 */
[----:B------:R-:W-:Y:S01]  /*03d0*/  FFMA R7, R4, R9, 0.0013391353422775864601 ;  /* 0x3aaf85ed04077423 */ /* 0x000fe20000000009 */
[----:B------:R-:W-:Y:S02]  /*03e0*/  SEL R9, RZ, 0x83000000, P0 ;  /* 0x83000000ff097807 */ /* 0x000fe40000000000 */
[----:B------:R-:W-:Y:S01]  /*03f0*/  FSETP.NEU.AND P0, PT, R2, 1, PT ;  /* 0x3f8000000200780b */ /* 0x000fe20003f0d000 */
[C---:B------:R-:W-:Y:S01]  /*0400*/  FFMA R7, R4.reuse, R7, 0.0096188392490148544312 ;  /* 0x3c1d985604077423 */ /* 0x040fe20000000007 */
[----:B------:R-:W-:Y:S02]  /*0410*/  IADD3 R6, PT, PT, R9, 0x7f000000, RZ ;  /* 0x7f00000009067810 */ /* 0x000fe40007ffe0ff */
[----:B------:R-:W-:Y:S01]  /*0420*/  FSETP.EQ.OR P0, PT, R3, RZ, !P0 ;  /* 0x000000ff0300720b */ /* 0x000fe20004702400 */
[----:B------:R-:W-:Y:S01]  /*0430*/  FFMA R7, R4, R7, 0.055503588169813156128 ;  /* 0x3d6357bb04077423 */ /* 0x000fe20000000007 */
[----:B--2---:R-:W-:-:S03]  /*0440*/  LEA R9, R8, -R9, 0x17 ;  /* 0x8000000908097211 */ /* 0x004fc600078eb8ff */
[----:B------:R-:W-:-:S04]  /*0450*/  FFMA R7, R4, R7, 0.24022644758224487305 ;  /* 0x3e75fdec04077423 */ /* 0x000fc80000000007 */
[----:B------:R-:W-:-:S04]  /*0460*/  FFMA R7, R4, R7, 0.69314718246459960938 ;  /* 0x3f31721804077423 */ /* 0x000fc80000000007 */
[----:B------:R-:W-:-:S04]  /*0470*/  FFMA R7, R4, R7, 1 ;  /* 0x3f80000004077423 */ /* 0x000fc80000000007 */
[----:B------:R-:W-:-:S04]  /*0480*/  FMUL R6, R7, R6 ;  /* 0x0000000607067220 */ /* 0x000fc80000400000 */
[----:B------:R-:W-:Y:S01]  /*0490*/  FMUL R6, R6, R9 ;  /* 0x0000000906067220 */ /* 0x000fe20000400000 */
[----:B------:R-:W-:Y:S01]  /*04a0*/  @P1 FSEL R6, RZ, +INF , !P2 ;  /* 0x7f800000ff061808 */ /* 0x000fe20005000000 */
[----:B------:R-:W-:Y:S06]  /*04b0*/  @P0 BRA `(.L_x_48) ;  /* 0x00000000006c0947 */ /* 0x000fec0003800000 */
[----:B------:R-:W-:-:S04]  /*04c0*/  FSETP.NAN.AND P0, PT, |R3|, |R3|, PT ;  /* 0x400000030300720b */ /* 0x000fc80003f08200 */
[----:B------:R-:W-:-:S13]  /*04d0*/  FSETP.NUM.AND P0, PT, |R2|, |R2|, !P0 ;  /* 0x400000020200720b */ /* 0x000fda0004707200 */
[----:B------:R-:W-:Y:S01]  /*04e0*/  @!P0 FADD R5, R2, R3 ;  /* 0x0000000302058221 */ /* 0x000fe20000000000 */
[----:B------:R-:W-:Y:S06]  /*04f0*/  @!P0 BRA `(.L_x_48) ;  /* 0x00000000005c8947 */ /* 0x000fec0003800000 */
[----:B------:R-:W-:Y:S01]  /*0500*/  FMUL R7, R3, 0.5 ;  /* 0x3f00000003077820 */ /* 0x000fe20000400000 */
[----:B------:R-:W-:-:S04]  /*0510*/  FSETP.NEU.AND P0, PT, |R2|, +INF , PT ;  /* 0x7f8000000200780b */ /* 0x000fc80003f0d200 */
[----:B------:R-:W-:Y:S01]  /*0520*/  FSETP.NEU.AND P0, PT, R2, RZ, P0 ;  /* 0x000000ff0200720b */ /* 0x000fe2000070d000 */
[----:B------:R-:W0:Y:S03]  /*0530*/  FRND.TRUNC R7, R7 ;  /* 0x0000000700077307 */ /* 0x000e26000020d000 */
[----:B------:R-:W-:Y:S01]  /*0540*/  FSETP.GEU.OR P1, PT, R3, RZ, P0 ;  /* 0x000000ff0300720b */ /* 0x000fe2000072e400 */
[----:B0-----:R-:W-:-:S04]  /*0550*/  FADD R4, R7, R7 ;  /* 0x0000000707047221 */ /* 0x001fc80000000000 */
[----:B------:R-:W-:-:S04]  /*0560*/  FADD R8, -R4, R3 ;  /* 0x0000000304087221 */ /* 0x000fc80000000100 */
[----:B------:R-:W-:Y:S01]  /*0570*/  @!P0 FADD R4, R2, R2 ;  /* 0x0000000202048221 */ /* 0x000fe20000000000 */
[----:B------:R-:W-:-:S04]  /*0580*/  FSETP.NEU.AND P2, PT, |R8|, 1, !P0 ;  /* 0x3f8000000800780b */ /* 0x000fc8000474d200 */
[----:B------:R-:W-:-:S09]  /*0590*/  @!P1 LOP3.LUT R4, R4, 0x7f800000, RZ, 0x3c, !PT ;  /* 0x7f80000004049812 */ /* 0x000fd200078e3cff */
[----:B------:R-:W-:-:S04]  /*05a0*/  @P2 LOP3.LUT R4, R4, 0x7fffffff, RZ, 0xc0, !PT ;  /* 0x7fffffff04042812 */ /* 0x000fc800078ec0ff */
[----:B------:R-:W-:Y:S01]  /*05b0*/  @!P0 MOV R5, R4 ;  /* 0x0000000400058202 */ /* 0x000fe20000000f00 */
[----:B------:R-:W-:Y:S06]  /*05c0*/  @!P0 BRA `(.L_x_48) ;  /* 0x0000000000288947 */ /* 0x000fec0003800000 */
[----:B------:R-:W-:Y:S02]  /*05d0*/  FSETP.NEU.AND P0, PT, |R3|, +INF , PT ;  /* 0x7f8000000300780b */ /* 0x000fe40003f0d200 */
[----:B------:R-:W-:-:S13]  /*05e0*/  FSETP.EQ.AND P1, PT, R2, -1, PT ;  /* 0xbf8000000200780b */ /* 0x000fda0003f22000 */
[----:B------:R-:W-:Y:S05]  /*05f0*/  @!P0 BRA P1, `(.L_x_48) ;  /* 0x00000000001c8947 */ /* 0x000fea0000800000 */
[----:B------:R-:W-:Y:S02]  /*0600*/  FSETP.GEU.AND P1, PT, R2, RZ, PT ;  /* 0x000000ff0200720b */ /* 0x000fe40003f2e000 */
[----:B------:R-:W-:-:S11]  /*0610*/  MOV R5, R6 ;  /* 0x0000000600057202 */ /* 0x000fd60000000f00 */
[----:B------:R-:W0:Y:S01]  /*0620*/  @!P1 FRND.FLOOR R2, R3 ;  /* 0x0000000300029307 */ /* 0x000e220000205000 */
[----:B------:R-:W-:Y:S02]  /*0630*/  @!P1 FSETP.NEU.AND P2, PT, |R8|, 1, PT ;  /* 0x3f8000000800980b */ /* 0x000fe40003f4d200 */
[----:B0-----:R-:W-:Y:S02]  /*0640*/  @!P1 FSETP.NEU.AND P0, PT, R2, R3, PT ;  /* 0x000000030200920b */ /* 0x001fe40003f0d000 */
[----:B------:R-:W-:-:S04]  /*0650*/  @!P1 FSEL R2, R6, -R6, P2 ;  /* 0x8000000606029208 */ /* 0x000fc80001000000 */
[----:B------:R-:W-:-:S07]  /*0660*/  @!P1 FSEL R5, R2, +QNAN , !P0 ;  /* 0x7fffffff02059808 */ /* 0x000fce0004000000 */
.L_x_48:
[----:B------:R-:W-:Y:S05]  /*0670*/  BSYNC.RECONVERGENT B0 ;  /* 0x0000000000007941 */ /* 0x000fea0003800200 */
.L_x_47:
[----:B------:R-:W0:Y:S02]  /*0680*/  LDC.64 R2, c[0x0][0x390] ;  /* 0x0000e400ff027b82 */ /* 0x000e240000000a00 */
[----:B0-----:R-:W-:-:S05]  /*0690*/  IMAD.WIDE R2, R0, 0x4, R2 ;  /* 0x0000000400027825 */ /* 0x001fca00078e0202 */
[----:B------:R-:W-:Y:S01]  /*06a0*/  STG.E desc[UR4][R2.64], R5 ;  /* 0x0000000502007986 */ /* 0x000fe2000c101904 */
[----:B------:R-:W-:Y:S05]  /*06b0*/  EXIT ;  /* 0x000000000000794d */ /* 0x000fea0003800000 */
.L_x_49:
        /* <DEDUP_REMOVED lines=12> */
.L_x_102:


//--------------------- .text._Z10pow_kernelPKfS0_Pfi --------------------------
	.section	.text._Z10pow_kernelPKfS0_Pfi,"ax",@progbits
	.align	128
        .global         _Z10pow_kernelPKfS0_Pfi
        .type           _Z10pow_kernelPKfS0_Pfi,@function
        .size           _Z10pow_kernelPKfS0_Pfi,(.L_x_103 - _Z10pow_kernelPKfS0_Pfi)
        .other          _Z10pow_kernelPKfS0_Pfi,@"STO_CUDA_ENTRY STV_DEFAULT"
_Z10pow_kernelPKfS0_Pfi:
.text._Z10pow_kernelPKfS0_Pfi:
        /* <DEDUP_REMOVED lines=10> */
[----:B0-----:R-:W-:-:S05]  /*00a0*/  IMAD.WIDE R4, R0, 0x4, R4 ;  /* 0x0000000400047825 */ /* 0x001fca00078e0204 */
[----:B-1----:R-:W2:Y:S01]  /*00b0*/  LDG.E R2, desc[UR4][R4.64] ;  /* 0x0000000404027981 */ /* 0x002ea2000c1e1900 */
[----:B------:R-:W0:Y:S03]  /*00c0*/  LDC.64 R6, c[0x0][0x388] ;  /* 0x0000e200ff067b82 */ /* 0x000e260000000a00 */
[----:B0-----:R0:W3:Y:S01]  /*00d0*/  LDG.E R3, desc[UR4][R6.64] ;  /* 0x0000000406037981 */ /* 0x0010e2000c1e1900 */
        /* <DEDUP_REMOVED lines=8> */
[----:B------:R-:W-:Y:S01]  /*0160*/  I2FP.F32.S32 R5, R8 ;  /* 0x0000000800057245 */ /* 0x000fe20000201400 */
[----:B------:R-:W-:Y:S02]  /*0170*/  HFMA2 R8, -RZ, RZ, 0.771484375, 0.21533203125 ;  /* 0x3a2c32e4ff087431 */ /* 0x000fe400000001ff */
[C---:B------:R-:W-:Y:S01]  /*0180*/  FADD R10, R9.reuse, 1 ;  /* 0x3f800000090a7421 */ /* 0x040fe20000000000 */
[----:B------:R-:W-:Y:S01]  /*0190*/  FADD R9, R9, -1 ;  /* 0xbf80000009097421 */ /* 0x000fe20000000000 */
[----:B------:R-:W-:-:S03]  /*01a0*/  FFMA R4, R5, 1.1920928955078125e-07, R4 ;  /* 0x3400000005047823 */ /* 0x000fc60000000004 */
[----:B------:R-:W-:Y:S01]  /*01b0*/  FADD R11, R9, R9 ;  /* 0x00000009090b7221 */ /* 0x000fe20000000000 */
[----:B------:R-:W1:Y:S03]  /*01c0*/  MUFU.RCP R10, R10 ;  /* 0x0000000a000a7308 */ /* 0x000e660000001000 */
[----:B-1----:R-:W-:-:S04]  /*01d0*/  FMUL R11, R10, R11 ;  /* 0x0000000b0a0b7220 */ /* 0x002fc80000400000 */
[----:B0-----:R-:W-:Y:S01]  /*01e0*/  FADD R6, R9, -R11 ;  /* 0x8000000b09067221 */ /* 0x001fe20000000000 */
[CC--:B------:R-:W-:Y:S01]  /*01f0*/  FMUL R5, R11.reuse, R11.reuse ;  /* 0x0000000b0b057220 */ /* 0x0c0fe20000400000 */
[----:B------:R-:W-:Y:S02]  /*0200*/  FFMA R7, R11, 1.4426950216293334961, R4 ;  /* 0x3fb8aa3b0b077823 */ /* 0x000fe40000000004 */
[----:B------:R-:W-:Y:S01]  /*0210*/  FADD R6, R6, R6 ;  /* 0x0000000606067221 */ /* 0x000fe20000000000 */
[----:B------:R-:W-:Y:S01]  /*0220*/  FFMA R8, R5, R8, 0.0032181653659790754318 ;  /* 0x3b52e7db05087423 */ /* 0x000fe20000000008 */
[----:B------:R-:W-:Y:S02]  /*0230*/  FADD R4, R4, -R7 ;  /* 0x8000000704047221 */ /* 0x000fe40000000000 */
[----:B------:R-:W-:Y:S01]  /*0240*/  FFMA R9, R9, -R11, R6 ;  /* 0x8000000b09097223 */ /* 0x000fe20000000006 */
[----:B------:R-:W-:Y:S01]  /*0250*/  FFMA R8, R5, R8, 0.018033718690276145935 ;  /* 0x3c93bb7305087423 */ /* 0x000fe20000000008 */
[----:B------:R-:W-:-:S02]  /*0260*/  FFMA R4, R11, 1.4426950216293334961, R4 ;  /* 0x3fb8aa3b0b047823 */ /* 0x000fc40000000004 */
[----:B------:R-:W-:Y:S01]  /*0270*/  FMUL R9, R10, R9 ;  /* 0x000000090a097220 */ /* 0x000fe20000400000 */
[----:B------:R-:W-:-:S03]  /*0280*/  FFMA R8, R5, R8, 0.12022458761930465698 ;  /* 0x3df6384f05087423 */ /* 0x000fc60000000008 */
[----:B------:R-:W-:Y:S01]  /*0290*/  FFMA R4, R9, 1.4426950216293334961, R4 ;  /* 0x3fb8aa3b09047823 */ /* 0x000fe20000000004 */
[----:B------:R-:W-:-:S03]  /*02a0*/  FMUL R8, R5, R8 ;  /* 0x0000000805087220 */ /* 0x000fc60000400000 */
[----:B------:R-:W-:Y:S01]  /*02b0*/  FFMA R4, R11, 1.9251366722983220825e-08, R4 ;  /* 0x32a55e340b047823 */ /* 0x000fe20000000004 */
[----:B------:R-:W-:-:S04]  /*02c0*/  FMUL R5, R8, 3 ;  /* 0x4040000008057820 */ /* 0x000fc80000400000 */
[----:B------:R-:W-:-:S04]  /*02d0*/  FFMA R5, R9, R5, R4 ;  /* 0x0000000509057223 */ /* 0x000fc80000000004 */
[----:B------:R-:W-:-:S04]  /*02e0*/  FFMA R8, R11, R8, R5 ;  /* 0x000000080b087223 */ /* 0x000fc80000000005 */
[----:B------:R-:W-:-:S04]  /*02f0*/  FADD R4, R7, R8 ;  /* 0x0000000807047221 */ /* 0x000fc80000000000 */
[----:B---3--:R-:W-:Y:S01]  /*0300*/  FMUL R6, R3, R4 ;  /* 0x0000000403067220 */ /* 0x008fe20000400000 */
[----:B------:R-:W-:-:S03]  /*0310*/  FADD R7, -R7, R4 ;  /* 0x0000000407077221 */ /* 0x000fc60000000100 */
[----:B------:R-:W0:Y:S01]  /*0320*/  FRND R9, R6 ;  /* 0x0000000600097307 */ /* 0x000e220000201000 */
[----:B------:R-:W-:Y:S01]  /*0330*/  FADD R8, R8, -R7 ;  /* 0x8000000708087221 */ /* 0x000fe20000000000 */
[C---:B------:R-:W-:Y:S01]  /*0340*/  FFMA R5, R3.reuse, R4, -R6 ;  /* 0x0000000403057223 */ /* 0x040fe20000000806 */
[----:B------:R-:W-:Y:S02]  /*0350*/  MOV R7, 0x391fcb8e ;  /* 0x391fcb8e00077802 */ /* 0x000fe40000000f00 */
[C---:B------:R-:W-:Y:S01]  /*0360*/  FSETP.GT.AND P1, PT, |R6|.reuse, 152, PT ;  /* 0x431800000600780b */ /* 0x040fe20003f24200 */
[----:B------:R-:W-:Y:S01]  /*0370*/  FFMA R5, R3, R8, R5 ;  /* 0x0000000803057223 */ /* 0x000fe20000000005 */
[C---:B------:R-:W-:Y:S01]  /*0380*/  FSETP.GEU.AND P2, PT, R6.reuse, RZ, PT ;  /* 0x000000ff0600720b */ /* 0x040fe20003f4e000 */
[----:B0-----:R-:W-:Y:S01]  /*0390*/  FADD R4, R6, -R9 ;  /* 0x8000000906047221 */ /* 0x001fe20000000000 */
[----:B------:R-:W-:-:S03]  /*03a0*/  FSETP.GT.AND P0, PT, R9, RZ, PT ;  /* 0x000000ff0900720b */ /* 0x000fc60003f04000 */
[----:B------:R-:W-:Y:S01]  /*03b0*/  FADD R4, R5, R4 ;  /* 0x0000000405047221 */ /* 0x000fe20000000000 */
[----:B------:R-:W-:Y:S02]  /*03c0*/  SEL R8, RZ, 0x83000000, P0 ;  /* 0x83000000ff087807 */ /* 0x000fe40000000000 */
[----:B------:R-:W-:Y:S01]  /*03d0*/  FSETP.NEU.AND P0, PT, R3, RZ, PT ;  /* 0x000000ff0300720b */ /* 0x000fe20003f0d000 */
[----:B------:R-:W-:Y:S01]  /*03e0*/  FFMA R5, R4, R7, 0.0013391353422775864601 ;  /* 0x3aaf85ed04057423 */ /* 0x000fe20000000007 */
[----:B------:R-:W-:Y:S01]  /*03f0*/  IADD3 R10, PT, PT, R8, 0x7f000000, RZ ;  /* 0x7f000000080a7810 */ /* 0x000fe20007ffe0ff */
[----:B------:R-:W0:Y:S01]  /*0400*/  F2I.NTZ R7, R6 ;  /* 0x0000000600077305 */ /* 0x000e220000203100 */
[----:B------:R-:W-:Y:S01]  /*0410*/  FSETP.EQ.OR P0, PT, R2, 1, !P0 ;  /* 0x3f8000000200780b */ /* 0x000fe20004702400 */
[----:B------:R-:W-:-:S04]  /*0420*/  FFMA R5, R4, R5, 0.0096188392490148544312 ;  /* 0x3c1d985604057423 */ /* 0x000fc80000000005 */
[----:B------:R-:W-:-:S04]  /*0430*/  FFMA R5, R4, R5, 0.055503588169813156128 ;  /* 0x3d6357bb04057423 */ /* 0x000fc80000000005 */
[----:B------:R-:W-:-:S04]  /*0440*/  FFMA R5, R4, R5, 0.24022644758224487305 ;  /* 0x3e75fdec04057423 */ /* 0x000fc80000000005 */
[----:B------:R-:W-:Y:S01]  /*0450*/  FFMA R5, R4, R5, 0.69314718246459960938 ;  /* 0x3f31721804057423 */ /* 0x000fe20000000005 */
[----:B0-----:R-:W-:-:S03]  /*0460*/  LEA R8, R7, -R8, 0x17 ;  /* 0x8000000807087211 */ /* 0x001fc600078eb8ff */
[----:B------:R-:W-:-:S04]  /*0470*/  FFMA R5, R4, R5, 1 ;  /* 0x3f80000004057423 */ /* 0x000fc80000000005 */
[----:B------:R-:W-:-:S04]  /*0480*/  FMUL R5, R5, R10 ;  /* 0x0000000a05057220 */ /* 0x000fc80000400000 */
[----:B------:R-:W-:Y:S01]  /*0490*/  FMUL R8, R5, R8 ;  /* 0x0000000805087220 */ /* 0x000fe20000400000 */
[----:B------:R-:W-:Y:S01]  /*04a0*/  HFMA2 R5, -RZ, RZ, 1.875, 0 ;  /* 0x3f800000ff057431 */ /* 0x000fe200000001ff */
        /* <DEDUP_REMOVED lines=12> */
[----:B------:R-:W-:-:S04]  /*0570*/  FADD R7, R3, -R4 ;  /* 0x8000000403077221 */ /* 0x000fc80000000000 */
        /* <DEDUP_REMOVED lines=16> */
.L_x_51:
[----:B------:R-:W-:Y:S05]  /*0680*/  BSYNC.RECONVERGENT B0 ;  /* 0x0000000000007941 */ /* 0x000fea0003800200 */
.L_x_50:
[----:B------:R-:W0:Y:S02]  /*0690*/  LDC.64 R2, c[0x0][0x390] ;  /* 0x0000e400ff027b82 */ /* 0x000e240000000a00 */
[----:B0-----:R-:W-:-:S05]  /*06a0*/  IMAD.WIDE R2, R0, 0x4, R2 ;  /* 0x0000000400027825 */ /* 0x001fca00078e0202 */
[----:B------:R-:W-:Y:S01]  /*06b0*/  STG.E desc[UR4][R2.64], R5 ;  /* 0x0000000502007986 */ /* 0x000fe2000c101904 */
[----:B------:R-:W-:Y:S05]  /*06c0*/  EXIT ;  /* 0x000000000000794d */ /* 0x000fea0003800000 */
.L_x_52:
        /* <DEDUP_REMOVED lines=11> */
.L_x_103:


//--------------------- .text._Z10log_kernelPKfPfi --------------------------
	.section	.text._Z10log_kernelPKfPfi,"ax",@progbits
	.align	128
        .global         _Z10log_kernelPKfPfi
        .type           _Z10log_kernelPKfPfi,@function
        .size           _Z10log_kernelPKfPfi,(.L_x_104 - _Z10log_kernelPKfPfi)
        .other          _Z10log_kernelPKfPfi,@"STO_CUDA_ENTRY STV_DEFAULT"
_Z10log_kernelPKfPfi:
.text._Z10log_kernelPKfPfi:
        /* <DEDUP_REMOVED lines=11> */
[----:B-1----:R0:W2:Y:S01]  /*00b0*/  LDG.E R0, desc[UR4][R2.64] ;  /* 0x0000000402007981 */ /* 0x0020a2000c1e1900 */
[----:B------:R-:W-:Y:S01]  /*00c0*/  HFMA2 R9, -RZ, RZ, 1.5048828125, 33.21875 ;  /* 0x3e055027ff097431 */ /* 0x000fe200000001ff */
[----:B0-----:R-:W0:Y:S02]  /*00d0*/  LDC.64 R2, c[0x0][0x388] ;  /* 0x0000e200ff027b82 */ /* 0x001e240000000a00 */
[----:B0-----:R-:W-:Y:S01]  /*00e0*/  IMAD.WIDE R2, R5, 0x4, R2 ;  /* 0x0000000405027825 */ /* 0x001fe200078e0202 */
[----:B--2---:R-:W-:-:S13]  /*00f0*/  FSETP.GEU.AND P0, PT, R0, 1.175494350822287508e-38, PT ;  /* 0x008000000000780b */ /* 0x004fda0003f0e000 */
[----:B------:R-:W-:-:S05]  /*0100*/  @!P0 FMUL R0, R0, 8388608 ;  /* 0x4b00000000008820 */ /* 0x000fca0000400000 */
[----:B------:R-:W-:-:S04]  /*0110*/  IADD3 R4, PT, PT, R0, -0x3f2aaaab, RZ ;  /* 0xc0d5555500047810 */ /* 0x000fc80007ffe0ff */
[----:B------:R-:W-:-:S04]  /*0120*/  LOP3.LUT R7, R4, 0xff800000, RZ, 0xc0, !PT ;  /* 0xff80000004077812 */ /* 0x000fc800078ec0ff */
[-C--:B------:R-:W-:Y:S02]  /*0130*/  IADD3 R4, PT, PT, R0, -R7.reuse, RZ ;  /* 0x8000000700047210 */ /* 0x080fe40007ffe0ff */
[----:B------:R-:W-:-:S03]  /*0140*/  I2FP.F32.S32 R7, R7 ;  /* 0x0000000700077245 */ /* 0x000fc60000201400 */
[----:B------:R-:W-:Y:S01]  /*0150*/  FADD R6, R4, -1 ;  /* 0xbf80000004067421 */ /* 0x000fe20000000000 */
[----:B------:R-:W-:Y:S02]  /*0160*/  FSEL R4, RZ, -23, P0 ;  /* 0xc1b80000ff047808 */ /* 0x000fe40000000000 */
[----:B------:R-:W-:Y:S01]  /*0170*/  ISETP.GT.U32.AND P0, PT, R0, 0x7f7fffff, PT ;  /* 0x7f7fffff0000780c */ /* 0x000fe20003f04070 */
[C---:B------:R-:W-:Y:S02]  /*0180*/  FFMA R9, R6.reuse, -R9, 0.14084610342979431152 ;  /* 0x3e1039f606097423 */ /* 0x040fe40000000809 */
[----:B------:R-:W-:Y:S01]  /*0190*/  FFMA R4, R7, 1.1920928955078125e-07, R4 ;  /* 0x3400000007047823 */ /* 0x000fe20000000004 */
[----:B------:R-:W-:Y:S01]  /*01a0*/  MOV R7, 0x7f800000 ;  /* 0x7f80000000077802 */ /* 0x000fe20000000f00 */
[----:B------:R-:W-:-:S04]  /*01b0*/  FFMA R9, R6, R9, -0.12148627638816833496 ;  /* 0xbdf8cdcc06097423 */ /* 0x000fc80000000009 */
[----:B------:R-:W-:-:S04]  /*01c0*/  FFMA R9, R6, R9, 0.13980610668659210205 ;  /* 0x3e0f295506097423 */ /* 0x000fc80000000009 */
[----:B------:R-:W-:-:S04]  /*01d0*/  FFMA R9, R6, R9, -0.16684235632419586182 ;  /* 0xbe2ad8b906097423 */ /* 0x000fc80000000009 */
[----:B------:R-:W-:-:S04]  /*01e0*/  FFMA R9, R6, R9, 0.20012299716472625732 ;  /* 0x3e4ced0b06097423 */ /* 0x000fc80000000009 */
[----:B------:R-:W-:-:S04]  /*01f0*/  FFMA R9, R6, R9, -0.24999669194221496582 ;  /* 0xbe7fff2206097423 */ /* 0x000fc80000000009 */
[----:B------:R-:W-:-:S04]  /*0200*/  FFMA R9, R6, R9, 0.33333182334899902344 ;  /* 0x3eaaaa7806097423 */ /* 0x000fc80000000009 */
[----:B------:R-:W-:-:S04]  /*0210*/  FFMA R9, R6, R9, -0.5 ;  /* 0xbf00000006097423 */ /* 0x000fc80000000009 */
[----:B------:R-:W-:-:S04]  /*0220*/  FMUL R9, R6, R9 ;  /* 0x0000000906097220 */ /* 0x000fc80000400000 */
[----:B------:R-:W-:-:S04]  /*0230*/  FFMA R9, R6, R9, R6 ;  /* 0x0000000906097223 */ /* 0x000fc80000000006 */
[----:B------:R-:W-:Y:S01]  /*0240*/  FFMA R4, R4, 0.69314718246459960938, R9 ;  /* 0x3f31721804047823 */ /* 0x000fe20000000009 */
[C---:B------:R-:W-:Y:S01]  /*0250*/  @P0 FFMA R4, R0.reuse, R7, +INF ;  /* 0x7f80000000040423 */ /* 0x040fe20000000007 */
[----:B------:R-:W-:-:S04]  /*0260*/  FSETP.NEU.AND P0, PT, R0, RZ, PT ;  /* 0x000000ff0000720b */ /* 0x000fc80003f0d000 */
[----:B------:R-:W-:-:S05]  /*0270*/  FSEL R5, R4, -INF , P0 ;  /* 0xff80000004057808 */ /* 0x000fca0000000000 */
[----:B------:R-:W-:Y:S01]  /*0280*/  STG.E desc[UR4][R2.64], R5 ;  /* 0x0000000502007986 */ /* 0x000fe2000c101904 */
[----:B------:R-:W-:Y:S05]  /*0290*/  EXIT ;  /* 0x000000000000794d */ /* 0x000fea0003800000 */
.L_x_53:
        /* <DEDUP_REMOVED lines=14> */
.L_x_104:


//--------------------- .text._Z11relu_kernelPKfPfi --------------------------
	.section	.text._Z11relu_kernelPKfPfi,"ax",@progbits
	.align	128
        .global         _Z11relu_kernelPKfPfi
        .type           _Z11relu_kernelPKfPfi,@function
        .size           _Z11relu_kernelPKfPfi,(.L_x_105 - _Z11relu_kernelPKfPfi)
        .other          _Z11relu_kernelPKfPfi,@"STO_CUDA_ENTRY STV_DEFAULT"
_Z11relu_kernelPKfPfi:
.text._Z11relu_kernelPKfPfi:
        /* <DEDUP_REMOVED lines=9> */
[----:B------:R-:W1:Y:S07]  /*0090*/  LDCU.64 UR4, c[0x0][0x358] ;  /* 0x00006b00ff0477ac */ /* 0x000e6e0008000a00 */
[----:B------:R-:W2:Y:S01]  /*00a0*/  LDC.64 R4, c[0x0][0x388] ;  /* 0x0000e200ff047b82 */ /* 0x000ea20000000a00 */
[----:B0-----:R-:W-:-:S06]  /*00b0*/  IMAD.WIDE R2, R7, 0x4, R2 ;  /* 0x0000000407027825 */ /* 0x001fcc00078e0202 */
[----:B-1----:R-:W3:Y:S01]  /*00c0*/  LDG.E R2, desc[UR4][R2.64] ;  /* 0x0000000402027981 */ /* 0x002ee2000c1e1900 */
[----:B--2---:R-:W-:Y:S01]  /*00d0*/  IMAD.WIDE R4, R7, 0x4, R4 ;  /* 0x0000000407047825 */ /* 0x004fe200078e0204 */
[----:B---3--:R-:W-:-:S05]  /*00e0*/  FMNMX R7, RZ, R2, !PT ;  /* 0x00000002ff077209 */ /* 0x008fca0007800000 */
[----:B------:R-:W-:Y:S01]  /*00f0*/  STG.E desc[UR4][R4.64], R7 ;  /* 0x0000000704007986 */ /* 0x000fe2000c101904 */
[----:B------:R-:W-:Y:S05]  /*0100*/  EXIT ;  /* 0x000000000000794d */ /* 0x000fea0003800000 */
.L_x_54:
        /* <DEDUP_REMOVED lines=15> */
.L_x_105:


//--------------------- .text._Z10exp_kernelPKfPfi --------------------------
	.section	.text._Z10exp_kernelPKfPfi,"ax",@progbits
	.align	128
        .global         _Z10exp_kernelPKfPfi
        .type           _Z10exp_kernelPKfPfi,@function
        .size           _Z10exp_kernelPKfPfi,(.L_x_106 - _Z10exp_kernelPKfPfi)
        .other          _Z10exp_kernelPKfPfi,@"STO_CUDA_ENTRY STV_DEFAULT"
_Z10exp_kernelPKfPfi:
.text._Z10exp_kernelPKfPfi:
        /* <DEDUP_REMOVED lines=13> */
[----:B--2---:R-:W-:-:S04]  /*00d0*/  IMAD.WIDE R4, R7, 0x4, R4 ;  /* 0x0000000407047825 */ /* 0x004fc800078e0204 */
[----:B---3--:R-:W-:-:S05]  /*00e0*/  FMUL R0, R2, 1.4426950216293334961 ;  /* 0x3fb8aa3b02007820 */ /* 0x008fca0000400000 */
[----:B------:R-:W-:-:S13]  /*00f0*/  FSETP.GEU.AND P0, PT, R0, -126, PT ;  /* 0xc2fc00000000780b */ /* 0x000fda0003f0e000 */
[----:B------:R-:W-:-:S04]  /*0100*/  @!P0 FMUL R0, R0, 0.5 ;  /* 0x3f00000000008820 */ /* 0x000fc80000400000 */
[----:B------:R-:W0:Y:S02]  /*0110*/  MUFU.EX2 R9, R0 ;  /* 0x0000000000097308 */ /* 0x000e240000000800 */
[----:B0-----:R-:W-:-:S05]  /*0120*/  @!P0 FMUL R9, R9, R9 ;  /* 0x0000000909098220 */ /* 0x001fca0000400000 */
[----:B------:R-:W-:Y:S01]  /*0130*/  STG.E desc[UR4][R4.64], R9 ;  /* 0x0000000904007986 */ /* 0x000fe2000c101904 */
[----:B------:R-:W-:Y:S05]  /*0140*/  EXIT ;  /* 0x000000000000794d */ /* 0x000fea0003800000 */
.L_x_55:
        /* <DEDUP_REMOVED lines=11> */
.L_x_106:


//--------------------- .text._Z11sqrt_kernelPKfPfi --------------------------
	.section	.text._Z11sqrt_kernelPKfPfi,"ax",@progbits
	.align	128
        .global         _Z11sqrt_kernelPKfPfi
        .type           _Z11sqrt_kernelPKfPfi,@function
        .size           _Z11sqrt_kernelPKfPfi,(.L_x_95 - _Z11sqrt_kernelPKfPfi)
        .other          _Z11sqrt_kernelPKfPfi,@"STO_CUDA_ENTRY STV_DEFAULT"
_Z11sqrt_kernelPKfPfi:
.text._Z11sqrt_kernelPKfPfi:
        /* <DEDUP_REMOVED lines=12> */
[----:B------:R-:W-:Y:S01]  /*00c0*/  BSSY.RECONVERGENT B0, `(.L_x_56) ;  /* 0x000000c000007945 */ /* 0x000fe20003800200 */
[----:B--2---:R-:W-:Y:S01]  /*00d0*/  IADD3 R4, PT, PT, R0, -0xd000000, RZ ;  /* 0xf300000000047810 */ /* 0x004fe20007ffe0ff */
[----:B------:R0:W1:Y:S03]  /*00e0*/  MUFU.RSQ R7, R0 ;  /* 0x0000000000077308 */ /* 0x0000660000001400 */
[----:B------:R-:W-:-:S13]  /*00f0*/  ISETP.GT.U32.AND P0, PT, R4, 0x727fffff, PT ;  /* 0x727fffff0400780c */ /* 0x000fda0003f04070 */
[----:B0-----:R-:W-:Y:S05]  /*0100*/  @!P0 BRA `(.L_x_57) ;  /* 0x00000000000c8947 */ /* 0x001fea0003800000 */
[----:B------:R-:W-:-:S07]  /*0110*/  MOV R9, 0x130 ;  /* 0x0000013000097802 */ /* 0x000fce0000000f00 */
[----:B-1----:R-:W-:Y:S05]  /*0120*/  CALL.REL.NOINC `($__internal_0_$__cuda_sm20_sqrt_rn_f32_slowpath) ;  /* 0x0000000000287944 */ /* 0x002fea0003c00000 */
[----:B------:R-:W-:Y:S05]  /*0130*/  BRA `(.L_x_58) ;  /* 0x0000000000107947 */ /* 0x000fea0003800000 */
.L_x_57:
[----:B-1----:R-:W-:Y:S01]  /*0140*/  FMUL.FTZ R3, R0, R7 ;  /* 0x0000000700037220 */ /* 0x002fe20000410000 */
[----:B------:R-:W-:-:S03]  /*0150*/  FMUL.FTZ R7, R7, 0.5 ;  /* 0x3f00000007077820 */ /* 0x000fc60000410000 */
[----:B------:R-:W-:-:S04]  /*0160*/  FFMA R0, -R3, R3, R0 ;  /* 0x0000000303007223 */ /* 0x000fc80000000100 */
[----:B------:R-:W-:-:S07]  /*0170*/  FFMA R7, R0, R7, R3 ;  /* 0x0000000700077223 */ /* 0x000fce0000000003 */
.L_x_58:
[----:B------:R-:W-:Y:S05]  /*0180*/  BSYNC.RECONVERGENT B0 ;  /* 0x0000000000007941 */ /* 0x000fea0003800200 */
.L_x_56:
[----:B------:R-:W0:Y:S02]  /*0190*/  LDC.64 R2, c[0x0][0x388] ;  /* 0x0000e200ff027b82 */ /* 0x000e240000000a00 */
[----:B0-----:R-:W-:-:S05]  /*01a0*/  IMAD.WIDE R2, R5, 0x4, R2 ;  /* 0x0000000405027825 */ /* 0x001fca00078e0202 */
[----:B------:R-:W-:Y:S01]  /*01b0*/  STG.E desc[UR4][R2.64], R7 ;  /* 0x0000000702007986 */ /* 0x000fe2000c101904 */
[----:B------:R-:W-:Y:S05]  /*01c0*/  EXIT ;  /* 0x000000000000794d */ /* 0x000fea0003800000 */
        .weak           $__internal_0_$__cuda_sm20_sqrt_rn_f32_slowpath
        .type           $__internal_0_$__cuda_sm20_sqrt_rn_f32_slowpath,@function
        .size           $__internal_0_$__cuda_sm20_sqrt_rn_f32_slowpath,(.L_x_95 - $__internal_0_$__cuda_sm20_sqrt_rn_f32_slowpath)
$__internal_0_$__cuda_sm20_sqrt_rn_f32_slowpath:
[----:B------:R-:W-:-:S13]  /*01d0*/  LOP3.LUT P0, RZ, R0, 0x7fffffff, RZ, 0xc0, !PT ;  /* 0x7fffffff00ff7812 */ /* 0x000fda000780c0ff */
[----:B------:R-:W-:Y:S01]  /*01e0*/  @!P0 MOV R2, R0 ;  /* 0x0000000000028202 */ /* 0x000fe20000000f00 */
[----:B------:R-:W-:Y:S06]  /*01f0*/  @!P0 BRA `(.L_x_59) ;  /* 0x0000000000408947 */ /* 0x000fec0003800000 */
[----:B------:R-:W-:-:S13]  /*0200*/  FSETP.GEU.FTZ.AND P0, PT, R0, RZ, PT ;  /* 0x000000ff0000720b */ /* 0x000fda0003f1e000 */
[----:B------:R-:W-:Y:S01]  /*0210*/  @!P0 MOV R2, 0x7fffffff ;  /* 0x7fffffff00028802 */ /* 0x000fe20000000f00 */
[----:B------:R-:W-:Y:S06]  /*0220*/  @!P0 BRA `(.L_x_59) ;  /* 0x0000000000348947 */ /* 0x000fec0003800000 */
[----:B------:R-:W-:-:S13]  /*0230*/  FSETP.GTU.FTZ.AND P0, PT, |R0|, +INF , PT ;  /* 0x7f8000000000780b */ /* 0x000fda0003f1c200 */
[----:B------:R-:W-:Y:S01]  /*0240*/  @P0 FADD.FTZ R2, R0, 1 ;  /* 0x3f80000000020421 */ /* 0x000fe20000010000 */
[----:B------:R-:W-:Y:S06]  /*0250*/  @P0 BRA `(.L_x_59) ;  /* 0x0000000000280947 */ /* 0x000fec0003800000 */
[----:B------:R-:W-:-:S13]  /*0260*/  FSETP.NEU.FTZ.AND P0, PT, |R0|, +INF , PT ;  /* 0x7f8000000000780b */ /* 0x000fda0003f1d200 */
[----:B------:R-:W-:-:S04]  /*0270*/  @P0 FFMA R3, R0, 1.84467440737095516160e+19, RZ ;  /* 0x5f80000000030823 */ /* 0x000fc800000000ff */
[----:B------:R-:W0:Y:S02]  /*0280*/  @P0 MUFU.RSQ R2, R3 ;  /* 0x0000000300020308 */ /* 0x000e240000001400 */
[----:B0-----:R-:W-:Y:S01]  /*0290*/  @P0 FMUL.FTZ R4, R3, R2 ;  /* 0x0000000203040220 */ /* 0x001fe20000410000 */
[----:B------:R-:W-:Y:S01]  /*02a0*/  @P0 FMUL.FTZ R8, R2, 0.5 ;  /* 0x3f00000002080820 */ /* 0x000fe20000410000 */
[----:B------:R-:W-:Y:S02]  /*02b0*/  @!P0 MOV R2, R0 ;  /* 0x0000000000028202 */ /* 0x000fe40000000f00 */
[----:B------:R-:W-:-:S04]  /*02c0*/  @P0 FADD.FTZ R6, -R4, -RZ ;  /* 0x800000ff04060221 */ /* 0x000fc80000010100 */
[----:B------:R-:W-:-:S04]  /*02d0*/  @P0 FFMA R7, R4, R6, R3 ;  /* 0x0000000604070223 */ /* 0x000fc80000000003 */
[----:B------:R-:W-:-:S04]  /*02e0*/  @P0 FFMA R7, R7, R8, R4 ;  /* 0x0000000807070223 */ /* 0x000fc80000000004 */
[----:B------:R-:W-:-:S07]  /*02f0*/  @P0 FMUL.FTZ R2, R7, 2.3283064365386962891e-10 ;  /* 0x2f80000007020820 */ /* 0x000fce0000410000 */
.L_x_59:
[----:B------:R-:W-:Y:S01]  /*0300*/  HFMA2 R3, -RZ, RZ, 0, 0 ;  /* 0x00000000ff037431 */ /* 0x000fe200000001ff */
[----:B------:R-:W-:Y:S02]  /*0310*/  MOV R7, R2 ;  /* 0x0000000200077202 */ /* 0x000fe40000000f00 */
[----:B------:R-:W-:-:S04]  /*0320*/  MOV R2, R9 ;  /* 0x0000000900027202 */ /* 0x000fc80000000f00 */
[----:B------:R-:W-:Y:S05]  /*0330*/  RET.REL.NODEC R2 `(_Z11sqrt_kernelPKfPfi) ;  /* 0xfffffffc02307950 */ /* 0x000fea0003c3ffff */
.L_x_60:
        /* <DEDUP_REMOVED lines=12> */
.L_x_95:


//--------------------- .text._Z16div_const_kernelPKfS0_Pfi --------------------------
	.section	.text._Z16div_const_kernelPKfS0_Pfi,"ax",@progbits
	.align	128
        .global         _Z16div_const_kernelPKfS0_Pfi
        .type           _Z16div_const_kernelPKfS0_Pfi,@function
        .size           _Z16div_const_kernelPKfS0_Pfi,(.L_x_96 - _Z16div_const_kernelPKfS0_Pfi)
        .other          _Z16div_const_kernelPKfS0_Pfi,@"STO_CUDA_ENTRY STV_DEFAULT"
_Z16div_const_kernelPKfS0_Pfi:
.text._Z16div_const_kernelPKfS0_Pfi:
        /* <DEDUP_REMOVED lines=9> */
[----:B------:R-:W0:Y:S07]  /*0090*/  LDCU.64 UR4, c[0x0][0x358] ;  /* 0x00006b00ff0477ac */ /* 0x000e2e0008000a00 */
[----:B------:R-:W1:Y:S01]  /*00a0*/  LDC.64 R4, c[0x0][0x380] ;  /* 0x0000e000ff047b82 */ /* 0x000e620000000a00 */
[----:B0-----:R-:W2:Y:S01]  /*00b0*/  LDG.E R3, desc[UR4][R6.64] ;  /* 0x0000000406037981 */ /* 0x001ea2000c1e1900 */
[----:B-1----:R-:W-:-:S05]  /*00c0*/  IMAD.WIDE R4, R2, 0x4, R4 ;  /* 0x0000000402047825 */ /* 0x002fca00078e0204 */
[----:B------:R-:W3:Y:S01]  /*00d0*/  LDG.E R0, desc[UR4][R4.64] ;  /* 0x0000000404007981 */ /* 0x000ee2000c1e1900 */
[----:B------:R-:W-:Y:S01]  /*00e0*/  BSSY.RECONVERGENT B0, `(.L_x_61) ;  /* 0x000000c000007945 */ /* 0x000fe20003800200 */
[----:B--2---:R-:W0:Y:S08]  /*00f0*/  MUFU.RCP R8, R3 ;  /* 0x0000000300087308 */ /* 0x004e300000001000 */
[----:B---3--:R-:W1:Y:S01]  /*0100*/  FCHK P0, R0, R3 ;  /* 0x0000000300007302 */ /* 0x008e620000000000 */
[----:B0-----:R-:W-:-:S04]  /*0110*/  FFMA R9, -R3, R8, 1 ;  /* 0x3f80000003097423 */ /* 0x001fc80000000108 */
[----:B------:R-:W-:-:S04]  /*0120*/  FFMA R9, R8, R9, R8 ;  /* 0x0000000908097223 */ /* 0x000fc80000000008 */
[----:B------:R-:W-:-:S04]  /*0130*/  FFMA R8, R0, R9, RZ ;  /* 0x0000000900087223 */ /* 0x000fc800000000ff */
[----:B------:R-:W-:-:S04]  /*0140*/  FFMA R10, -R3, R8, R0 ;  /* 0x00000008030a7223 */ /* 0x000fc80000000100 */
[----:B------:R-:W-:Y:S01]  /*0150*/  FFMA R9, R9, R10, R8 ;  /* 0x0000000a09097223 */ /* 0x000fe20000000008 */
[----:B-1----:R-:W-:Y:S06]  /*0160*/  @!P0 BRA `(.L_x_62) ;  /* 0x00000000000c8947 */ /* 0x002fec0003800000 */
[----:B------:R-:W-:-:S07]  /*0170*/  MOV R4, 0x190 ;  /* 0x0000019000047802 */ /* 0x000fce0000000f00 */
[----:B------:R-:W-:Y:S05]  /*0180*/  CALL.REL.NOINC `($__internal_1_$__cuda_sm3x_div_rn_noftz_f32_slowpath) ;  /* 0x0000000000187944 */ /* 0x000fea0003c00000 */
[----:B------:R-:W-:-:S07]  /*0190*/  IMAD.MOV.U32 R9, RZ, RZ, R0 ;  /* 0x000000ffff097224 */ /* 0x000fce00078e0000 */
.L_x_62:
[----:B------:R-:W-:Y:S05]  /*01a0*/  BSYNC.RECONVERGENT B0 ;  /* 0x0000000000007941 */ /* 0x000fea0003800200 */
.L_x_61:
[----:B------:R-:W0:Y:S02]  /*01b0*/  LDC.64 R4, c[0x0][0x390] ;  /* 0x0000e400ff047b82 */ /* 0x000e240000000a00 */
[----:B0-----:R-:W-:-:S05]  /*01c0*/  IMAD.WIDE R2, R2, 0x4, R4 ;  /* 0x0000000402027825 */ /* 0x001fca00078e0204 */
[----:B------:R-:W-:Y:S01]  /*01d0*/  STG.E desc[UR4][R2.64], R9 ;  /* 0x0000000902007986 */ /* 0x000fe2000c101904 */
[----:B------:R-:W-:Y:S05]  /*01e0*/  EXIT ;  /* 0x000000000000794d */ /* 0x000fea0003800000 */
        .weak           $__internal_1_$__cuda_sm3x_div_rn_noftz_f32_slowpath
        .type           $__internal_1_$__cuda_sm3x_div_rn_noftz_f32_slowpath,@function
        .size           $__internal_1_$__cuda_sm3x_div_rn_noftz_f32_slowpath,(.L_x_96 - $__internal_1_$__cuda_sm3x_div_rn_noftz_f32_slowpath)
$__internal_1_$__cuda_sm3x_div_rn_noftz_f32_slowpath:
[--C-:B------:R-:W-:Y:S01]  /*01f0*/  SHF.R.U32.HI R6, RZ, 0x17, R3.reuse ;  /* 0x00000017ff067819 */ /* 0x100fe20000011603 */
[----:B------:R-:W-:Y:S01]  /*0200*/  BSSY.RECONVERGENT B1, `(.L_x_63) ;  /* 0x0000064000017945 */ /* 0x000fe20003800200 */
[--C-:B------:R-:W-:Y:S01]  /*0210*/  SHF.R.U32.HI R5, RZ, 0x17, R0.reuse ;  /* 0x00000017ff057819 */ /* 0x100fe20000011600 */
[----:B------:R-:W-:Y:S01]  /*0220*/  IMAD.MOV.U32 R7, RZ, RZ, R0 ;  /* 0x000000ffff077224 */ /* 0x000fe200078e0000 */
[----:B------:R-:W-:Y:S01]  /*0230*/  LOP3.LUT R6, R6, 0xff, RZ, 0xc0, !PT ;  /* 0x000000ff06067812 */ /* 0x000fe200078ec0ff */
[----:B------:R-:W-:Y:S01]  /*0240*/  IMAD.MOV.U32 R8, RZ, RZ, R3 ;  /* 0x000000ffff087224 */ /* 0x000fe200078e0003 */
[----:B------:R-:W-:-:S03]  /*0250*/  LOP3.LUT R5, R5, 0xff, RZ, 0xc0, !PT ;  /* 0x000000ff05057812 */ /* 0x000fc600078ec0ff */
[----:B------:R-:W-:Y:S02]  /*0260*/  VIADD R11, R6, 0xffffffff ;  /* 0xffffffff060b7836 */ /* 0x000fe40000000000 */
[----:B------:R-:W-:-:S03]  /*0270*/  VIADD R10, R5, 0xffffffff ;  /* 0xffffffff050a7836 */ /* 0x000fc60000000000 */
[----:B------:R-:W-:-:S04]  /*0280*/  ISETP.GT.U32.AND P0, PT, R11, 0xfd, PT ;  /* 0x000000fd0b00780c */ /* 0x000fc80003f04070 */
[----:B------:R-:W-:-:S13]  /*0290*/  ISETP.GT.U32.OR P0, PT, R10, 0xfd, P0 ;  /* 0x000000fd0a00780c */ /* 0x000fda0000704470 */
[----:B------:R-:W-:Y:S01]  /*02a0*/  @!P0 IMAD.MOV.U32 R9, RZ, RZ, RZ ;  /* 0x000000ffff098224 */ /* 0x000fe200078e00ff */
[----:B------:R-:W-:Y:S06]  /*02b0*/  @!P0 BRA `(.L_x_64) ;  /* 0x00000000005c8947 */ /* 0x000fec0003800000 */
[----:B------:R-:W-:Y:S02]  /*02c0*/  FSETP.GTU.FTZ.AND P0, PT, |R0|, +INF , PT ;  /* 0x7f8000000000780b */ /* 0x000fe40003f1c200 */
[----:B------:R-:W-:-:S04]  /*02d0*/  FSETP.GTU.FTZ.AND P1, PT, |R3|, +INF , PT ;  /* 0x7f8000000300780b */ /* 0x000fc80003f3c200 */
[----:B------:R-:W-:-:S13]  /*02e0*/  PLOP3.LUT P0, PT, P0, P1, PT, 0xf8, 0x8f ;  /* 0x00000000008f781c */ /* 0x000fda0000703f70 */
[----:B------:R-:W-:Y:S05]  /*02f0*/  @P0 BRA `(.L_x_65) ;  /* 0x00000004004c0947 */ /* 0x000fea0003800000 */
[----:B------:R-:W-:-:S13]  /*0300*/  LOP3.LUT P0, RZ, R8, 0x7fffffff, R7, 0xc8, !PT ;  /* 0x7fffffff08ff7812 */ /* 0x000fda000780c807 */
[----:B------:R-:W-:Y:S05]  /*0310*/  @!P0 BRA `(.L_x_66) ;  /* 0x00000004003c8947 */ /* 0x000fea0003800000 */
[C---:B------:R-:W-:Y:S02]  /*0320*/  FSETP.NEU.FTZ.AND P2, PT, |R0|.reuse, +INF , PT ;  /* 0x7f8000000000780b */ /* 0x040fe40003f5d200 */
[----:B------:R-:W-:Y:S02]  /*0330*/  FSETP.NEU.FTZ.AND P1, PT, |R3|, +INF , PT ;  /* 0x7f8000000300780b */ /* 0x000fe40003f3d200 */
[----:B------:R-:W-:-:S11]  /*0340*/  FSETP.NEU.FTZ.AND P0, PT, |R0|, +INF , PT ;  /* 0x7f8000000000780b */ /* 0x000fd60003f1d200 */
[----:B------:R-:W-:Y:S05]  /*0350*/  @!P1 BRA !P2, `(.L_x_66) ;  /* 0x00000004002c9947 */ /* 0x000fea0005000000 */
[----:B------:R-:W-:-:S04]  /*0360*/  LOP3.LUT P2, RZ, R7, 0x7fffffff, RZ, 0xc0, !PT ;  /* 0x7fffffff07ff7812 */ /* 0x000fc8000784c0ff */
[----:B------:R-:W-:-:S13]  /*0370*/  PLOP3.LUT P1, PT, P1, P2, PT, 0x2f, 0xf2 ;  /* 0x0000000000f2781c */ /* 0x000fda0000f24577 */
[----:B------:R-:W-:Y:S05]  /*0380*/  @P1 BRA `(.L_x_67) ;  /* 0x0000000400181947 */ /* 0x000fea0003800000 */
[----:B------:R-:W-:-:S04]  /*0390*/  LOP3.LUT P1, RZ, R8, 0x7fffffff, RZ, 0xc0, !PT ;  /* 0x7fffffff08ff7812 */ /* 0x000fc8000782c0ff */
[----:B------:R-:W-:-:S13]  /*03a0*/  PLOP3.LUT P0, PT, P0, P1, PT, 0x2f, 0xf2 ;  /* 0x0000000000f2781c */ /* 0x000fda0000702577 */
[----:B------:R-:W-:Y:S05]  /*03b0*/  @P0 BRA `(.L_x_68) ;  /* 0x0000000400000947 */ /* 0x000fea0003800000 */
[----:B------:R-:W-:Y:S02]  /*03c0*/  ISETP.GE.AND P0, PT, R10, RZ, PT ;  /* 0x000000ff0a00720c */ /* 0x000fe40003f06270 */
[----:B------:R-:W-:-:S11]  /*03d0*/  ISETP.GE.AND P1, PT, R11, RZ, PT ;  /* 0x000000ff0b00720c */ /* 0x000fd60003f26270 */
[----:B------:R-:W-:Y:S02]  /*03e0*/  @P0 IMAD.MOV.U32 R9, RZ, RZ, RZ ;  /* 0x000000ffff090224 */ /* 0x000fe400078e00ff */
[----:B------:R-:W-:Y:S01]  /*03f0*/  @!P0 FFMA R7, R0, 1.84467440737095516160e+19, RZ ;  /* 0x5f80000000078823 */ /* 0x000fe200000000ff */
[----:B------:R-:W-:Y:S02]  /*0400*/  @!P0 IMAD.MOV.U32 R9, RZ, RZ, -0x40 ;  /* 0xffffffc0ff098424 */ /* 0x000fe400078e00ff */
[----:B------:R-:W-:Y:S02]  /*0410*/  @!P1 FFMA R8, R3, 1.84467440737095516160e+19, RZ ;  /* 0x5f80000003089823 */ /* 0x000fe400000000ff */
[----:B------:R-:W-:-:S07]  /*0420*/  @!P1 VIADD R9, R9, 0x40 ;  /* 0x0000004009099836 */ /* 0x000fce0000000000 */
.L_x_64:
[----:B------:R-:W-:Y:S01]  /*0430*/  LEA R3, R6, 0xc0800000, 0x17 ;  /* 0xc080000006037811 */ /* 0x000fe200078eb8ff */
[----:B------:R-:W-:Y:S01]  /*0440*/  VIADD R5, R5, 0xffffff81 ;  /* 0xffffff8105057836 */ /* 0x000fe20000000000 */
[----:B------:R-:W-:Y:S03]  /*0450*/  BSSY.RECONVERGENT B2, `(.L_x_69) ;  /* 0x0000035000027945 */ /* 0x000fe60003800200 */
[----:B------:R-:W-:Y:S01]  /*0460*/  IMAD.IADD R3, R8, 0x1, -R3 ;  /* 0x0000000108037824 */ /* 0x000fe200078e0a03 */
[C---:B------:R-:W-:Y:S01]  /*0470*/  IADD3 R6, PT, PT, R5.reuse, 0x7f, -R6 ;  /* 0x0000007f05067810 */ /* 0x040fe20007ffe806 */
[----:B------:R-:W-:Y:S02]  /*0480*/  IMAD R0, R5, -0x800000, R7 ;  /* 0xff80000005007824 */ /* 0x000fe400078e0207 */
[----:B------:R-:W0:Y:S01]  /*0490*/  MUFU.RCP R8, R3 ;  /* 0x0000000300087308 */ /* 0x000e220000001000 */
[----:B------:R-:W-:Y:S01]  /*04a0*/  FADD.FTZ R11, -R3, -RZ ;  /* 0x800000ff030b7221 */ /* 0x000fe20000010100 */
[----:B------:R-:W-:-:S03]  /*04b0*/  IMAD.IADD R6, R6, 0x1, R9 ;  /* 0x0000000106067824 */ /* 0x000fc600078e0209 */
[----:B0-----:R-:W-:-:S04]  /*04c0*/  FFMA R13, R8, R11, 1 ;  /* 0x3f800000080d7423 */ /* 0x001fc8000000000b */
[----:B------:R-:W-:-:S04]  /*04d0*/  FFMA R10, R8, R13, R8 ;  /* 0x0000000d080a7223 */ /* 0x000fc80000000008 */
[----:B------:R-:W-:-:S04]  /*04e0*/  FFMA R7, R0, R10, RZ ;  /* 0x0000000a00077223 */ /* 0x000fc800000000ff */
[----:B------:R-:W-:-:S04]  /*04f0*/  FFMA R8, R11, R7, R0 ;  /* 0x000000070b087223 */ /* 0x000fc80000000000 */
[----:B------:R-:W-:-:S04]  /*0500*/  FFMA R7, R10, R8, R7 ;  /* 0x000000080a077223 */ /* 0x000fc80000000007 */
[----:B------:R-:W-:-:S04]  /*0510*/  FFMA R8, R11, R7, R0 ;  /* 0x000000070b087223 */ /* 0x000fc80000000000 */
[----:B------:R-:W-:-:S05]  /*0520*/  FFMA R0, R10, R8, R7 ;  /* 0x000000080a007223 */ /* 0x000fca0000000007 */
[----:B------:R-:W-:-:S04]  /*0530*/  SHF.R.U32.HI R3, RZ, 0x17, R0 ;  /* 0x00000017ff037819 */ /* 0x000fc80000011600 */
[----:B------:R-:W-:-:S05]  /*0540*/  LOP3.LUT R3, R3, 0xff, RZ, 0xc0, !PT ;  /* 0x000000ff03037812 */ /* 0x000fca00078ec0ff */
[----:B------:R-:W-:-:S04]  /*0550*/  IMAD.IADD R9, R3, 0x1, R6 ;  /* 0x0000000103097824 */ /* 0x000fc800078e0206 */
[----:B------:R-:W-:-:S05]  /*0560*/  VIADD R3, R9, 0xffffffff ;  /* 0xffffffff09037836 */ /* 0x000fca0000000000 */
[----:B------:R-:W-:-:S13]  /*0570*/  ISETP.GE.U32.AND P0, PT, R3, 0xfe, PT ;  /* 0x000000fe0300780c */ /* 0x000fda0003f06070 */
[----:B------:R-:W-:Y:S05]  /*0580*/  @!P0 BRA `(.L_x_70) ;  /* 0x0000000000808947 */ /* 0x000fea0003800000 */
[----:B------:R-:W-:-:S13]  /*0590*/  ISETP.GT.AND P0, PT, R9, 0xfe, PT ;  /* 0x000000fe0900780c */ /* 0x000fda0003f04270 */
[----:B------:R-:W-:Y:S05]  /*05a0*/  @P0 BRA `(.L_x_71) ;  /* 0x00000000006c0947 */ /* 0x000fea0003800000 */
[----:B------:R-:W-:-:S13]  /*05b0*/  ISETP.GE.AND P0, PT, R9, 0x1, PT ;  /* 0x000000010900780c */ /* 0x000fda0003f06270 */
[----:B------:R-:W-:Y:S05]  /*05c0*/  @P0 BRA `(.L_x_72) ;  /* 0x0000000000740947 */ /* 0x000fea0003800000 */
[----:B------:R-:W-:Y:S02]  /*05d0*/  ISETP.GE.AND P0, PT, R9, -0x18, PT ;  /* 0xffffffe80900780c */ /* 0x000fe40003f06270 */
[----:B------:R-:W-:-:S11]  /*05e0*/  LOP3.LUT R0, R0, 0x80000000, RZ, 0xc0, !PT ;  /* 0x8000000000007812 */ /* 0x000fd600078ec0ff */
[----:B------:R-:W-:Y:S05]  /*05f0*/  @!P0 BRA `(.L_x_72) ;  /* 0x0000000000688947 */ /* 0x000fea0003800000 */
[CCC-:B------:R-:W-:Y:S01]  /*0600*/  FFMA.RZ R3, R10.reuse, R8.reuse, R7.reuse ;  /* 0x000000080a037223 */ /* 0x1c0fe2000000c007 */
[CCC-:B------:R-:W-:Y:S01]  /*0610*/  FFMA.RM R6, R10.reuse, R8.reuse, R7.reuse ;  /* 0x000000080a067223 */ /* 0x1c0fe20000004007 */
[C---:B------:R-:W-:Y:S02]  /*0620*/  ISETP.NE.AND P2, PT, R9.reuse, RZ, PT ;  /* 0x000000ff0900720c */ /* 0x040fe40003f45270 */
[----:B------:R-:W-:Y:S02]  /*0630*/  ISETP.NE.AND P1, PT, R9, RZ, PT ;  /* 0x000000ff0900720c */ /* 0x000fe40003f25270 */
[----:B------:R-:W-:Y:S01]  /*0640*/  LOP3.LUT R5, R3, 0x7fffff, RZ, 0xc0, !PT ;  /* 0x007fffff03057812 */ /* 0x000fe200078ec0ff */
[----:B------:R-:W-:Y:S01]  /*0650*/  FFMA.RP R3, R10, R8, R7 ;  /* 0x000000080a037223 */ /* 0x000fe20000008007 */
[----:B------:R-:W-:Y:S02]  /*0660*/  VIADD R8, R9, 0x20 ;  /* 0x0000002009087836 */ /* 0x000fe40000000000 */
[----:B------:R-:W-:Y:S01]  /*0670*/  LOP3.LUT R5, R5, 0x800000, RZ, 0xfc, !PT ;  /* 0x0080000005057812 */ /* 0x000fe200078efcff */
[----:B------:R-:W-:Y:S01]  /*0680*/  IMAD.MOV R7, RZ, RZ, -R9 ;  /* 0x000000ffff077224 */ /* 0x000fe200078e0a09 */
[----:B------:R-:W-:-:S02]  /*0690*/  FSETP.NEU.FTZ.AND P0, PT, R3, R6, PT ;  /* 0x000000060300720b */ /* 0x000fc40003f1d000 */
[----:B------:R-:W-:Y:S02]  /*06a0*/  SHF.L.U32 R8, R5, R8, RZ ;  /* 0x0000000805087219 */ /* 0x000fe400000006ff */
[----:B------:R-:W-:Y:S02]  /*06b0*/  SEL R6, R7, RZ, P2 ;  /* 0x000000ff07067207 */ /* 0x000fe40001000000 */
[----:B------:R-:W-:Y:S02]  /*06c0*/  ISETP.NE.AND P1, PT, R8, RZ, P1 ;  /* 0x000000ff0800720c */ /* 0x000fe40000f25270 */
[----:B------:R-:W-:Y:S02]  /*06d0*/  SHF.R.U32.HI R6, RZ, R6, R5 ;  /* 0x00000006ff067219 */ /* 0x000fe40000011605 */
[----:B------:R-:W-:Y:S02]  /*06e0*/  PLOP3.LUT P0, PT, P0, P1, PT, 0xf8, 0x8f ;  /* 0x00000000008f781c */ /* 0x000fe40000703f70 */
[----:B------:R-:W-:-:S02]  /*06f0*/  SHF.R.U32.HI R8, RZ, 0x1, R6 ;  /* 0x00000001ff087819 */ /* 0x000fc40000011606 */
[----:B------:R-:W-:-:S04]  /*0700*/  SEL R3, RZ, 0x1, !P0 ;  /* 0x00000001ff037807 */ /* 0x000fc80004000000 */
[----:B------:R-:W-:-:S04]  /*0710*/  LOP3.LUT R3, R3, 0x1, R8, 0xf8, !PT ;  /* 0x0000000103037812 */ /* 0x000fc800078ef808 */
[----:B------:R-:W-:-:S05]  /*0720*/  LOP3.LUT R3, R3, R6, RZ, 0xc0, !PT ;  /* 0x0000000603037212 */ /* 0x000fca00078ec0ff */
[----:B------:R-:W-:-:S05]  /*0730*/  IMAD.IADD R3, R8, 0x1, R3 ;  /* 0x0000000108037824 */ /* 0x000fca00078e0203 */
[----:B------:R-:W-:Y:S01]  /*0740*/  LOP3.LUT R0, R3, R0, RZ, 0xfc, !PT ;  /* 0x0000000003007212 */ /* 0x000fe200078efcff */
[----:B------:R-:W-:Y:S06]  /*0750*/  BRA `(.L_x_72) ;  /* 0x0000000000107947 */ /* 0x000fec0003800000 */
.L_x_71:
[----:B------:R-:W-:-:S04]  /*0760*/  LOP3.LUT R0, R0, 0x80000000, RZ, 0xc0, !PT ;  /* 0x8000000000007812 */ /* 0x000fc800078ec0ff */
[----:B------:R-:W-:Y:S01]  /*0770*/  LOP3.LUT R0, R0, 0x7f800000, RZ, 0xfc, !PT ;  /* 0x7f80000000007812 */ /* 0x000fe200078efcff */
[----:B------:R-:W-:Y:S06]  /*0780*/  BRA `(.L_x_72) ;  /* 0x0000000000047947 */ /* 0x000fec0003800000 */
.L_x_70:
[----:B------:R-:W-:-:S07]  /*0790*/  IMAD R0, R6, 0x800000, R0 ;  /* 0x0080000006007824 */ /* 0x000fce00078e0200 */
.L_x_72:
[----:B------:R-:W-:Y:S05]  /*07a0*/  BSYNC.RECONVERGENT B2 ;  /* 0x0000000000027941 */ /* 0x000fea0003800200 */
.L_x_69:
[----:B------:R-:W-:Y:S05]  /*07b0*/  BRA `(.L_x_73) ;  /* 0x0000000000207947 */ /* 0x000fea0003800000 */
.L_x_68:
[----:B------:R-:W-:-:S04]  /*07c0*/  LOP3.LUT R0, R8, 0x80000000, R7, 0x48, !PT ;  /* 0x8000000008007812 */ /* 0x000fc800078e4807 */
[----:B------:R-:W-:Y:S01]  /*07d0*/  LOP3.LUT R0, R0, 0x7f800000, RZ, 0xfc, !PT ;  /* 0x7f80000000007812 */ /* 0x000fe200078efcff */
[----:B------:R-:W-:Y:S06]  /*07e0*/  BRA `(.L_x_73) ;  /* 0x0000000000147947 */ /* 0x000fec0003800000 */
.L_x_67:
[----:B------:R-:W-:Y:S01]  /*07f0*/  LOP3.LUT R0, R8, 0x80000000, R7, 0x48, !PT ;  /* 0x8000000008007812 */ /* 0x000fe200078e4807 */
[----:B------:R-:W-:Y:S06]  /*0800*/  BRA `(.L_x_73) ;  /* 0x00000000000c7947 */ /* 0x000fec0003800000 */
.L_x_66:
[----:B------:R-:W0:Y:S01]  /*0810*/  MUFU.RSQ R0, -QNAN ;  /* 0xffc0000000007908 */ /* 0x000e220000001400 */
[----:B------:R-:W-:Y:S05]  /*0820*/  BRA `(.L_x_73) ;  /* 0x0000000000047947 */ /* 0x000fea0003800000 */
.L_x_65:
[----:B------:R-:W-:-:S07]  /*0830*/  FADD.FTZ R0, R0, R3 ;  /* 0x0000000300007221 */ /* 0x000fce0000010000 */
.L_x_73:
[----:B------:R-:W-:Y:S05]  /*0840*/  BSYNC.RECONVERGENT B1 ;  /* 0x0000000000017941 */ /* 0x000fea0003800200 */
.L_x_63:
[----:B------:R-:W-:-:S04]  /*0850*/  IMAD.MOV.U32 R5, RZ, RZ, 0x0 ;  /* 0x00000000ff057424 */ /* 0x000fc800078e00ff */
[----:B0-----:R-:W-:Y:S05]  /*0860*/  RET.REL.NODEC R4 `(_Z16div_const_kernelPKfS0_Pfi) ;  /* 0xfffffff404e47950 */ /* 0x001fea0003c3ffff */
.L_x_74:
        /* <DEDUP_REMOVED lines=9> */
.L_x_96:


//--------------------- .text._Z10div_kernelPKfS0_Pfi --------------------------
	.section	.text._Z10div_kernelPKfS0_Pfi,"ax",@progbits
	.align	128
        .global         _Z10div_kernelPKfS0_Pfi
        .type           _Z10div_kernelPKfS0_Pfi,@function
        .size           _Z10div_kernelPKfS0_Pfi,(.L_x_97 - _Z10div_kernelPKfS0_Pfi)
        .other          _Z10div_kernelPKfS0_Pfi,@"STO_CUDA_ENTRY STV_DEFAULT"
_Z10div_kernelPKfS0_Pfi:
.text._Z10div_kernelPKfS0_Pfi:
        /* <DEDUP_REMOVED lines=11> */
[----:B0-----:R-:W-:-:S05]  /*00b0*/  IMAD.WIDE R6, R2, 0x4, R6 ;  /* 0x0000000402067825 */ /* 0x001fca00078e0206 */
[----:B-1----:R-:W3:Y:S01]  /*00c0*/  LDG.E R3, desc[UR4][R6.64] ;  /* 0x0000000406037981 */ /* 0x002ee2000c1e1900 */
[----:B--2---:R-:W-:-:S05]  /*00d0*/  IMAD.WIDE R4, R2, 0x4, R4 ;  /* 0x0000000402047825 */ /* 0x004fca00078e0204 */
[----:B------:R-:W2:Y:S01]  /*00e0*/  LDG.E R0, desc[UR4][R4.64] ;  /* 0x0000000404007981 */ /* 0x000ea2000c1e1900 */
[----:B------:R-:W-:Y:S01]  /*00f0*/  BSSY.RECONVERGENT B0, `(.L_x_75) ;  /* 0x000000c000007945 */ /* 0x000fe20003800200 */
[----:B---3--:R-:W0:Y:S08]  /*0100*/  MUFU.RCP R8, R3 ;  /* 0x0000000300087308 */ /* 0x008e300000001000 */
[----:B--2---:R-:W1:Y:S01]  /*0110*/  FCHK P0, R0, R3 ;  /* 0x0000000300007302 */ /* 0x004e620000000000 */
[----:B0-----:R-:W-:-:S04]  /*0120*/  FFMA R9, -R3, R8, 1 ;  /* 0x3f80000003097423 */ /* 0x001fc80000000108 */
[----:B------:R-:W-:-:S04]  /*0130*/  FFMA R9, R8, R9, R8 ;  /* 0x0000000908097223 */ /* 0x000fc80000000008 */
[----:B------:R-:W-:-:S04]  /*0140*/  FFMA R8, R0, R9, RZ ;  /* 0x0000000900087223 */ /* 0x000fc800000000ff */
[----:B------:R-:W-:-:S04]  /*0150*/  FFMA R10, -R3, R8, R0 ;  /* 0x00000008030a7223 */ /* 0x000fc80000000100 */
[----:B------:R-:W-:Y:S01]  /*0160*/  FFMA R9, R9, R10, R8 ;  /* 0x0000000a09097223 */ /* 0x000fe20000000008 */
[----:B-1----:R-:W-:Y:S06]  /*0170*/  @!P0 BRA `(.L_x_76) ;  /* 0x00000000000c8947 */ /* 0x002fec0003800000 */
[----:B------:R-:W-:-:S07]  /*0180*/  MOV R4, 0x1a0 ;  /* 0x000001a000047802 */ /* 0x000fce0000000f00 */
[----:B------:R-:W-:Y:S05]  /*0190*/  CALL.REL.NOINC `($__internal_2_$__cuda_sm3x_div_rn_noftz_f32_slowpath) ;  /* 0x0000000000187944 */ /* 0x000fea0003c00000 */
[----:B------:R-:W-:-:S07]  /*01a0*/  IMAD.MOV.U32 R9, RZ, RZ, R0 ;  /* 0x000000ffff097224 */ /* 0x000fce00078e0000 */
.L_x_76:
[----:B------:R-:W-:Y:S05]  /*01b0*/  BSYNC.RECONVERGENT B0 ;  /* 0x0000000000007941 */ /* 0x000fea0003800200 */
.L_x_75:
[----:B------:R-:W0:Y:S02]  /*01c0*/  LDC.64 R4, c[0x0][0x390] ;  /* 0x0000e400ff047b82 */ /* 0x000e240000000a00 */
[----:B0-----:R-:W-:-:S05]  /*01d0*/  IMAD.WIDE R2, R2, 0x4, R4 ;  /* 0x0000000402027825 */ /* 0x001fca00078e0204 */
[----:B------:R-:W-:Y:S01]  /*01e0*/  STG.E desc[UR4][R2.64], R9 ;  /* 0x0000000902007986 */ /* 0x000fe2000c101904 */
[----:B------:R-:W-:Y:S05]  /*01f0*/  EXIT ;  /* 0x000000000000794d */ /* 0x000fea0003800000 */
        .weak           $__internal_2_$__cuda_sm3x_div_rn_noftz_f32_slowpath
        .type           $__internal_2_$__cuda_sm3x_div_rn_noftz_f32_slowpath,@function
        .size           $__internal_2_$__cuda_sm3x_div_rn_noftz_f32_slowpath,(.L_x_97 - $__internal_2_$__cuda_sm3x_div_rn_noftz_f32_slowpath)
$__internal_2_$__cuda_sm3x_div_rn_noftz_f32_slowpath:
        /* <DEDUP_REMOVED lines=36> */
.L_x_78:
        /* <DEDUP_REMOVED lines=51> */
.L_x_85:
[----:B------:R-:W-:-:S04]  /*0770*/  LOP3.LUT R0, R0, 0x80000000, RZ, 0xc0, !PT ;  /* 0x8000000000007812 */ /* 0x000fc800078ec0ff */
[----:B------:R-:W-:Y:S01]  /*0780*/  LOP3.LUT R0, R0, 0x7f800000, RZ, 0xfc, !PT ;  /* 0x7f80000000007812 */ /* 0x000fe200078efcff */
[----:B------:R-:W-:Y:S06]  /*0790*/  BRA `(.L_x_86) ;  /* 0x0000000000047947 */ /* 0x000fec0003800000 */
.L_x_84:
[----:B------:R-:W-:-:S07]  /*07a0*/  IMAD R0, R6, 0x800000, R0 ;  /* 0x0080000006007824 */ /* 0x000fce00078e0200 */
.L_x_86:
[----:B------:R-:W-:Y:S05]  /*07b0*/  BSYNC.RECONVERGENT B2 ;  /* 0x0000000000027941 */ /* 0x000fea0003800200 */
.L_x_83:
[----:B------:R-:W-:Y:S05]  /*07c0*/  BRA `(.L_x_87) ;  /* 0x0000000000207947 */ /* 0x000fea0003800000 */
.L_x_82:
[----:B------:R-:W-:-:S04]  /*07d0*/  LOP3.LUT R0, R8, 0x80000000, R7, 0x48, !PT ;  /* 0x8000000008007812 */ /* 0x000fc800078e4807 */
[----:B------:R-:W-:Y:S01]  /*07e0*/  LOP3.LUT R0, R0, 0x7f800000, RZ, 0xfc, !PT ;  /* 0x7f80000000007812 */ /* 0x000fe200078efcff */
[----:B------:R-:W-:Y:S06]  /*07f0*/  BRA `(.L_x_87) ;  /* 0x0000000000147947 */ /* 0x000fec0003800000 */
.L_x_81:
[----:B------:R-:W-:Y:S01]  /*0800*/  LOP3.LUT R0, R8, 0x80000000, R7, 0x48, !PT ;  /* 0x8000000008007812 */ /* 0x000fe200078e4807 */
[----:B------:R-:W-:Y:S06]  /*0810*/  BRA `(.L_x_87) ;  /* 0x00000000000c7947 */ /* 0x000fec0003800000 */
.L_x_80:
[----:B------:R-:W0:Y:S01]  /*0820*/  MUFU.RSQ R0, -QNAN ;  /* 0xffc0000000007908 */ /* 0x000e220000001400 */
[----:B------:R-:W-:Y:S05]  /*0830*/  BRA `(.L_x_87) ;  /* 0x0000000000047947 */ /* 0x000fea0003800000 */
.L_x_79:
[----:B------:R-:W-:-:S07]  /*0840*/  FADD.FTZ R0, R0, R3 ;  /* 0x0000000300007221 */ /* 0x000fce0000010000 */
.L_x_87:
[----:B------:R-:W-:Y:S05]  /*0850*/  BSYNC.RECONVERGENT B1 ;  /* 0x0000000000017941 */ /* 0x000fea0003800200 */
.L_x_77:
[----:B------:R-:W-:-:S04]  /*0860*/  IMAD.MOV.U32 R5, RZ, RZ, 0x0 ;  /* 0x00000000ff057424 */ /* 0x000fc800078e00ff */
[----:B0-----:R-:W-:Y:S05]  /*0870*/  RET.REL.NODEC R4 `(_Z10div_kernelPKfS0_Pfi) ;  /* 0xfffffff404e07950 */ /* 0x001fea0003c3ffff */
.L_x_88:
        /* <DEDUP_REMOVED lines=16> */
.L_x_97:


//--------------------- .text._Z16mul_const_kernelPKfS0_Pfi --------------------------
	.section	.text._Z16mul_const_kernelPKfS0_Pfi,"ax",@progbits
	.align	128
        .global         _Z16mul_const_kernelPKfS0_Pfi
        .type           _Z16mul_const_kernelPKfS0_Pfi,@function
        .size           _Z16mul_const_kernelPKfS0_Pfi,(.L_x_110 - _Z16mul_const_kernelPKfS0_Pfi)
        .other          _Z16mul_const_kernelPKfS0_Pfi,@"STO_CUDA_ENTRY STV_DEFAULT"
_Z16mul_const_kernelPKfS0_Pfi:
.text._Z16mul_const_kernelPKfS0_Pfi:
        /* <DEDUP_REMOVED lines=10> */
[----:B------:R-:W2:Y:S08]  /*00a0*/  LDC.64 R4, c[0x0][0x388] ;  /* 0x0000e200ff047b82 */ /* 0x000eb00000000a00 */
[----:B------:R-:W3:Y:S01]  /*00b0*/  LDC.64 R6, c[0x0][0x390] ;  /* 0x0000e400ff067b82 */ /* 0x000ee20000000a00 */
[----:B0-----:R-:W-:-:S06]  /*00c0*/  IMAD.WIDE R2, R9, 0x4, R2 ;  /* 0x0000000409027825 */ /* 0x001fcc00078e0202 */
[----:B-1----:R-:W4:Y:S04]  /*00d0*/  LDG.E R2, desc[UR4][R2.64] ;  /* 0x0000000402027981 */ /* 0x002f28000c1e1900 */
[----:B--2---:R-:W4:Y:S01]  /*00e0*/  LDG.E R5, desc[UR4][R4.64] ;  /* 0x0000000404057981 */ /* 0x004f22000c1e1900 */
[----:B---3--:R-:W-:-:S04]  /*00f0*/  IMAD.WIDE R6, R9, 0x4, R6 ;  /* 0x0000000409067825 */ /* 0x008fc800078e0206 */
[----:B----4-:R-:W-:-:S05]  /*0100*/  FMUL R9, R2, R5 ;  /* 0x0000000502097220 */ /* 0x010fca0000400000 */
[----:B------:R-:W-:Y:S01]  /*0110*/  STG.E desc[UR4][R6.64], R9 ;  /* 0x0000000906007986 */ /* 0x000fe2000c101904 */
[----:B------:R-:W-:Y:S05]  /*0120*/  EXIT ;  /* 0x000000000000794d */ /* 0x000fea0003800000 */
.L_x_89:
        /* <DEDUP_REMOVED lines=13> */
.L_x_110:


//--------------------- .text._Z10mul_kernelPKfS0_Pfi --------------------------
	.section	.text._Z10mul_kernelPKfS0_Pfi,"ax",@progbits
	.align	128
        .global         _Z10mul_kernelPKfS0_Pfi
        .type           _Z10mul_kernelPKfS0_Pfi,@function
        .size           _Z10mul_kernelPKfS0_Pfi,(.L_x_111 - _Z10mul_kernelPKfS0_Pfi)
        .other          _Z10mul_kernelPKfS0_Pfi,@"STO_CUDA_ENTRY STV_DEFAULT"
_Z10mul_kernelPKfS0_Pfi:
.text._Z10mul_kernelPKfS0_Pfi:
        /* <DEDUP_REMOVED lines=13> */
[----:B-1----:R-:W4:Y:S01]  /*00d0*/  LDG.E R2, desc[UR4][R2.64] ;  /* 0x0000000402027981 */ /* 0x002f22000c1e1900 */
[----:B--2---:R-:W-:-:S06]  /*00e0*/  IMAD.WIDE R4, R9, 0x4, R4 ;  /* 0x0000000409047825 */ /* 0x004fcc00078e0204 */
[----:B------:R-:W4:Y:S01]  /*00f0*/  LDG.E R5, desc[UR4][R4.64] ;  /* 0x0000000404057981 */ /* 0x000f22000c1e1900 */
[----:B---3--:R-:W-:-:S04]  /*0100*/  IMAD.WIDE R6, R9, 0x4, R6 ;  /* 0x0000000409067825 */ /* 0x008fc800078e0206 */
[----:B----4-:R-:W-:-:S05]  /*0110*/  FMUL R9, R2, R5 ;  /* 0x0000000502097220 */ /* 0x010fca0000400000 */
[----:B------:R-:W-:Y:S01]  /*0120*/  STG.E desc[UR4][R6.64], R9 ;  /* 0x0000000906007986 */ /* 0x000fe2000c101904 */
[----:B------:R-:W-:Y:S05]  /*0130*/  EXIT ;  /* 0x000000000000794d */ /* 0x000fea0003800000 */
.L_x_90:
        /* <DEDUP_REMOVED lines=12> */
.L_x_111:


//--------------------- .text._Z16sub_const_kernelPKfS0_Pfi --------------------------
	.section	.text._Z16sub_const_kernelPKfS0_Pfi,"ax",@progbits
	.align	128
        .global         _Z16sub_const_kernelPKfS0_Pfi
        .type           _Z16sub_const_kernelPKfS0_Pfi,@function
        .size           _Z16sub_const_kernelPKfS0_Pfi,(.L_x_112 - _Z16sub_const_kernelPKfS0_Pfi)
        .other          _Z16sub_const_kernelPKfS0_Pfi,@"STO_CUDA_ENTRY STV_DEFAULT"
_Z16sub_const_kernelPKfS0_Pfi:
.text._Z16sub_const_kernelPKfS0_Pfi:
        /* <DEDUP_REMOVED lines=16> */
[----:B----4-:R-:W-:-:S05]  /*0100*/  FADD R9, R2, -R5 ;  /* 0x8000000502097221 */ /* 0x010fca0000000000 */
[----:B------:R-:W-:Y:S01]  /*0110*/  STG.E desc[UR4][R6.64], R9 ;  /* 0x0000000906007986 */ /* 0x000fe2000c101904 */
[----:B------:R-:W-:Y:S05]  /*0120*/  EXIT ;  /* 0x000000000000794d */ /* 0x000fea0003800000 */
.L_x_91:
        /* <DEDUP_REMOVED lines=13> */
.L_x_112:


//--------------------- .text._Z10sub_kernelPKfS0_Pfi --------------------------
	.section	.text._Z10sub_kernelPKfS0_Pfi,"ax",@progbits
	.align	128
        .global         _Z10sub_kernelPKfS0_Pfi
        .type           _Z10sub_kernelPKfS0_Pfi,@function
        .size           _Z10sub_kernelPKfS0_Pfi,(.L_x_113 - _Z10sub_kernelPKfS0_Pfi)
        .other          _Z10sub_kernelPKfS0_Pfi,@"STO_CUDA_ENTRY STV_DEFAULT"
_Z10sub_kernelPKfS0_Pfi:
.text._Z10sub_kernelPKfS0_Pfi:
        /* <DEDUP_REMOVED lines=17> */
[----:B----4-:R-:W-:-:S05]  /*0110*/  FADD R9, R2, -R5 ;  /* 0x8000000502097221 */ /* 0x010fca0000000000 */
[----:B------:R-:W-:Y:S01]  /*0120*/  STG.E desc[UR4][R6.64], R9 ;  /* 0x0000000906007986 */ /* 0x000fe2000c101904 */
[----:B------:R-:W-:Y:S05]  /*0130*/  EXIT ;  /* 0x000000000000794d */ /* 0x000fea0003800000 */
.L_x_92:
        /* <DEDUP_REMOVED lines=12> */
.L_x_113:


//--------------------- .text._Z16add_const_kernelPKfS0_Pfi --------------------------
	.section	.text._Z16add_const_kernelPKfS0_Pfi,"ax",@progbits
	.align	128
        .global         _Z16add_const_kernelPKfS0_Pfi
        .type           _Z16add_const_kernelPKfS0_Pfi,@function
        .size           _Z16add_const_kernelPKfS0_Pfi,(.L_x_114 - _Z16add_const_kernelPKfS0_Pfi)
        .other          _Z16add_const_kernelPKfS0_Pfi,@"STO_CUDA_ENTRY STV_DEFAULT"
_Z16add_const_kernelPKfS0_Pfi:
.text._Z16add_const_kernelPKfS0_Pfi:
        /* <DEDUP_REMOVED lines=16> */
[----:B----4-:R-:W-:-:S05]  /*0100*/  FADD R9, R2, R5 ;  /* 0x0000000502097221 */ /* 0x010fca0000000000 */
[----:B------:R-:W-:Y:S01]  /*0110*/  STG.E desc[UR4][R6.64], R9 ;  /* 0x0000000906007986 */ /* 0x000fe2000c101904 */
[----:B------:R-:W-:Y:S05]  /*0120*/  EXIT ;  /* 0x000000000000794d */ /* 0x000fea0003800000 */
.L_x_93:
        /* <DEDUP_REMOVED lines=13> */
.L_x_114:


//--------------------- .text._Z10add_kernelPKfS0_Pfi --------------------------
	.section	.text._Z10add_kernelPKfS0_Pfi,"ax",@progbits
	.align	128
        .global         _Z10add_kernelPKfS0_Pfi
        .type           _Z10add_kernelPKfS0_Pfi,@function
        .size           _Z10add_kernelPKfS0_Pfi,(.L_x_115 - _Z10add_kernelPKfS0_Pfi)
        .other          _Z10add_kernelPKfS0_Pfi,@"STO_CUDA_ENTRY STV_DEFAULT"
_Z10add_kernelPKfS0_Pfi:
.text._Z10add_kernelPKfS0_Pfi:
        /* <DEDUP_REMOVED lines=17> */
[----:B----4-:R-:W-:-:S05]  /*0110*/  FADD R9, R2, R5 ;  /* 0x0000000502097221 */ /* 0x010fca0000000000 */
[----:B------:R-:W-:Y:S01]  /*0120*/  STG.E desc[UR4][R6.64], R9 ;  /* 0x0000000906007986 */ /* 0x000fe2000c101904 */
[----:B------:R-:W-:Y:S05]  /*0130*/  EXIT ;  /* 0x000000000000794d */ /* 0x000fea0003800000 */
.L_x_94:
        /* <DEDUP_REMOVED lines=12> */
.L_x_115:


//--------------------- .nv.shared.reserved.0     --------------------------
	.section	.nv.shared.reserved.0,"aw",@nobits
	.weak		__nv_reservedSMEM_offset_0_alias
	.size		__nv_reservedSMEM_offset_0_alias, 0, 64
	.other		__nv_reservedSMEM_offset_0_alias,@"STO_CUDA_RESERVED_SHARED STV_DEFAULT"
__nv_reservedSMEM_offset_0_alias:
	.zero		0
	.zero		64


//--------------------- .nv.constant0._Z16transpose_kernelPKfPfiiii --------------------------
	.section	.nv.constant0._Z16transpose_kernelPKfPfiiii,"a",@progbits
	.sectionflags	@""
	.align	4
.nv.constant0._Z16transpose_kernelPKfPfiiii:
	.zero		928


//--------------------- .nv.constant0._Z23matmul_deep_cuda_kernelPKfS0_Pfiiiiiiii --------------------------
	.section	.nv.constant0._Z23matmul_deep_cuda_kernelPKfS0_Pfiiiiiiii,"a",@progbits
	.sectionflags	@""
	.align	4
.nv.constant0._Z23matmul_deep_cuda_kernelPKfS0_Pfiiiiiiii:
	.zero		952


//--------------------- .nv.constant0._Z18matmul_cuda_kernelPKfS0_Pfiii --------------------------
	.section	.nv.constant0._Z18matmul_cuda_kernelPKfS0_Pfiii,"a",@progbits
	.sectionflags	@""
	.align	4
.nv.constant0._Z18matmul_cuda_kernelPKfS0_Pfiii:
	.zero		932


//--------------------- .nv.constant0._Z21compare_arrays_kernelPKfS0_Pffi --------------------------
	.section	.nv.constant0._Z21compare_arrays_kernelPKfS0_Pffi,"a",@progbits
	.sectionflags	@""
	.align	4
.nv.constant0._Z21compare_arrays_kernelPKfS0_Pffi:
	.zero		928


//--------------------- .nv.constant0._Z16pow_const_kernelPKffPfi --------------------------
	.section	.nv.constant0._Z16pow_const_kernelPKffPfi,"a",@progbits
	.sectionflags	@""
	.align	4
.nv.constant0._Z16pow_const_kernelPKffPfi:
	.zero		924


//--------------------- .nv.constant0._Z10pow_kernelPKfS0_Pfi --------------------------
	.section	.nv.constant0._Z10pow_kernelPKfS0_Pfi,"a",@progbits
	.sectionflags	@""
	.align	4
.nv.constant0._Z10pow_kernelPKfS0_Pfi:
	.zero		924


//--------------------- .nv.constant0._Z10log_kernelPKfPfi --------------------------
	.section	.nv.constant0._Z10log_kernelPKfPfi,"a",@progbits
	.sectionflags	@""
	.align	4
.nv.constant0._Z10log_kernelPKfPfi:
	.zero		916


//--------------------- .nv.constant0._Z11relu_kernelPKfPfi --------------------------
	.section	.nv.constant0._Z11relu_kernelPKfPfi,"a",@progbits
	.sectionflags	@""
	.align	4
.nv.constant0._Z11relu_kernelPKfPfi:
	.zero		916


//--------------------- .nv.constant0._Z10exp_kernelPKfPfi --------------------------
	.section	.nv.constant0._Z10exp_kernelPKfPfi,"a",@progbits
	.sectionflags	@""
	.align	4
.nv.constant0._Z10exp_kernelPKfPfi:
	.zero		916


//--------------------- .nv.constant0._Z11sqrt_kernelPKfPfi --------------------------
	.section	.nv.constant0._Z11sqrt_kernelPKfPfi,"a",@progbits
	.sectionflags	@""
	.align	4
.nv.constant0._Z11sqrt_kernelPKfPfi:
	.zero		916


//--------------------- .nv.constant0._Z16div_const_kernelPKfS0_Pfi --------------------------
	.section	.nv.constant0._Z16div_const_kernelPKfS0_Pfi,"a",@progbits
	.sectionflags	@""
	.align	4
.nv.constant0._Z16div_const_kernelPKfS0_Pfi:
	.zero		924


//--------------------- .nv.constant0._Z10div_kernelPKfS0_Pfi --------------------------
	.section	.nv.constant0._Z10div_kernelPKfS0_Pfi,"a",@progbits
	.sectionflags	@""
	.align	4
.nv.constant0._Z10div_kernelPKfS0_Pfi:
	.zero		924


//--------------------- .nv.constant0._Z16mul_const_kernelPKfS0_Pfi --------------------------
	.section	.nv.constant0._Z16mul_const_kernelPKfS0_Pfi,"a",@progbits
	.sectionflags	@""
	.align	4
.nv.constant0._Z16mul_const_kernelPKfS0_Pfi:
	.zero		924


//--------------------- .nv.constant0._Z10mul_kernelPKfS0_Pfi --------------------------
	.section	.nv.constant0._Z10mul_kernelPKfS0_Pfi,"a",@progbits
	.sectionflags	@""
	.align	4
.nv.constant0._Z10mul_kernelPKfS0_Pfi:
	.zero		924


//--------------------- .nv.constant0._Z16sub_const_kernelPKfS0_Pfi --------------------------
	.section	.nv.constant0._Z16sub_const_kernelPKfS0_Pfi,"a",@progbits
	.sectionflags	@""
	.align	4
.nv.constant0._Z16sub_const_kernelPKfS0_Pfi:
	.zero		924


//--------------------- .nv.constant0._Z10sub_kernelPKfS0_Pfi --------------------------
	.section	.nv.constant0._Z10sub_kernelPKfS0_Pfi,"a",@progbits
	.sectionflags	@""
	.align	4
.nv.constant0._Z10sub_kernelPKfS0_Pfi:
	.zero		924


//--------------------- .nv.constant0._Z16add_const_kernelPKfS0_Pfi --------------------------
	.section	.nv.constant0._Z16add_const_kernelPKfS0_Pfi,"a",@progbits
	.sectionflags	@""
	.align	4
.nv.constant0._Z16add_const_kernelPKfS0_Pfi:
	.zero		924


//--------------------- .nv.constant0._Z10add_kernelPKfS0_Pfi --------------------------
	.section	.nv.constant0._Z10add_kernelPKfS0_Pfi,"a",@progbits
	.sectionflags	@""
	.align	4
.nv.constant0._Z10add_kernelPKfS0_Pfi:
	.zero		924


//--------------------- SYMBOLS --------------------------

	.type		.nv.reservedSmem.offset0,@object
	.size		.nv.reservedSmem.offset0,0x4
